//
// Generated by NVIDIA NVVM Compiler
//
// Compiler Build ID: CL-36424714
// Cuda compilation tools, release 13.0, V13.0.88
// Based on NVVM 20.0.0
//

.version 9.0
.target sm_100
.address_size 64

	// .globl	_Z6memcpyIhEvPT_PKS0_m

.visible .entry _Z6memcpyIhEvPT_PKS0_m(
	.param .u64 .ptr .align 1 _Z6memcpyIhEvPT_PKS0_m_param_0,
	.param .u64 .ptr .align 1 _Z6memcpyIhEvPT_PKS0_m_param_1,
	.param .u64 _Z6memcpyIhEvPT_PKS0_m_param_2
)
{
	.reg .pred 	%p<10>;
	.reg .b16 	%rs<17>;
	.reg .b32 	%r<9>;
	.reg .b64 	%rd<34>;

	ld.param.u64 	%rd28, [_Z6memcpyIhEvPT_PKS0_m_param_0];
	ld.param.u64 	%rd29, [_Z6memcpyIhEvPT_PKS0_m_param_1];
	ld.param.u64 	%rd30, [_Z6memcpyIhEvPT_PKS0_m_param_2];
	// begin inline asm
	activemask.b32 %r2;
	// end inline asm
	mov.u32 	%r3, %tid.x;
	and.b32  	%r4, %r3, 31;
	sub.s32 	%r5, 32, %r4;
	shr.u32 	%r6, %r2, %r5;
	popc.b32 	%r7, %r6;
	cvt.u64.u32 	%rd33, %r7;
	setp.le.u64 	%p1, %rd30, %rd33;
	@%p1 bra 	$L__BB0_10;
	popc.b32 	%r8, %r2;
	cvt.u64.u32 	%rd2, %r8;
	cvta.to.global.u64 	%rd3, %rd29;
	cvta.to.global.u64 	%rd4, %rd28;
$L__BB0_2:
	.pragma "nounroll";
	add.s64 	%rd6, %rd3, %rd33;
	ld.global.nc.u8 	%rs1, [%rd6];
	cvt.u16.u8 	%rs2, %rs1;
	add.s64 	%rd7, %rd4, %rd33;
	st.global.u8 	[%rd7], %rs2;
	add.s64 	%rd8, %rd33, %rd2;
	setp.ge.u64 	%p2, %rd8, %rd30;
	@%p2 bra 	$L__BB0_10;
	add.s64 	%rd9, %rd6, %rd2;
	ld.global.nc.u8 	%rs3, [%rd9];
	cvt.u16.u8 	%rs4, %rs3;
	add.s64 	%rd10, %rd7, %rd2;
	st.global.u8 	[%rd10], %rs4;
	add.s64 	%rd11, %rd8, %rd2;
	setp.ge.u64 	%p3, %rd11, %rd30;
	@%p3 bra 	$L__BB0_10;
	add.s64 	%rd12, %rd9, %rd2;
	ld.global.nc.u8 	%rs5, [%rd12];
	cvt.u16.u8 	%rs6, %rs5;
	add.s64 	%rd13, %rd10, %rd2;
	st.global.u8 	[%rd13], %rs6;
	add.s64 	%rd14, %rd11, %rd2;
	setp.ge.u64 	%p4, %rd14, %rd30;
	@%p4 bra 	$L__BB0_10;
	add.s64 	%rd15, %rd12, %rd2;
	ld.global.nc.u8 	%rs7, [%rd15];
	cvt.u16.u8 	%rs8, %rs7;
	add.s64 	%rd16, %rd13, %rd2;
	st.global.u8 	[%rd16], %rs8;
	add.s64 	%rd17, %rd14, %rd2;
	setp.ge.u64 	%p5, %rd17, %rd30;
	@%p5 bra 	$L__BB0_10;
	add.s64 	%rd18, %rd15, %rd2;
	ld.global.nc.u8 	%rs9, [%rd18];
	cvt.u16.u8 	%rs10, %rs9;
	add.s64 	%rd19, %rd16, %rd2;
	st.global.u8 	[%rd19], %rs10;
	add.s64 	%rd20, %rd17, %rd2;
	setp.ge.u64 	%p6, %rd20, %rd30;
	@%p6 bra 	$L__BB0_10;
	add.s64 	%rd21, %rd18, %rd2;
	ld.global.nc.u8 	%rs11, [%rd21];
	cvt.u16.u8 	%rs12, %rs11;
	add.s64 	%rd22, %rd19, %rd2;
	st.global.u8 	[%rd22], %rs12;
	add.s64 	%rd23, %rd20, %rd2;
	setp.ge.u64 	%p7, %rd23, %rd30;
	@%p7 bra 	$L__BB0_10;
	add.s64 	%rd24, %rd21, %rd2;
	ld.global.nc.u8 	%rs13, [%rd24];
	cvt.u16.u8 	%rs14, %rs13;
	add.s64 	%rd25, %rd22, %rd2;
	st.global.u8 	[%rd25], %rs14;
	add.s64 	%rd26, %rd23, %rd2;
	setp.ge.u64 	%p8, %rd26, %rd30;
	@%p8 bra 	$L__BB0_10;
	add.s64 	%rd31, %rd24, %rd2;
	ld.global.nc.u8 	%rs15, [%rd31];
	cvt.u16.u8 	%rs16, %rs15;
	add.s64 	%rd32, %rd25, %rd2;
	st.global.u8 	[%rd32], %rs16;
	add.s64 	%rd33, %rd26, %rd2;
	setp.lt.u64 	%p9, %rd33, %rd30;
	@%p9 bra 	$L__BB0_2;
$L__BB0_10:
	ret;

}
	// .globl	_Z6memcpyItEvPT_PKS0_m
.visible .entry _Z6memcpyItEvPT_PKS0_m(
	.param .u64 .ptr .align 1 _Z6memcpyItEvPT_PKS0_m_param_0,
	.param .u64 .ptr .align 1 _Z6memcpyItEvPT_PKS0_m_param_1,
	.param .u64 _Z6memcpyItEvPT_PKS0_m_param_2
)
{
	.reg .pred 	%p<10>;
	.reg .b16 	%rs<9>;
	.reg .b32 	%r<9>;
	.reg .b64 	%rd<36>;

	ld.param.u64 	%rd29, [_Z6memcpyItEvPT_PKS0_m_param_0];
	ld.param.u64 	%rd30, [_Z6memcpyItEvPT_PKS0_m_param_1];
	ld.param.u64 	%rd31, [_Z6memcpyItEvPT_PKS0_m_param_2];
	// begin inline asm
	activemask.b32 %r2;
	// end inline asm
	mov.u32 	%r3, %tid.x;
	and.b32  	%r4, %r3, 31;
	sub.s32 	%r5, 32, %r4;
	shr.u32 	%r6, %r2, %r5;
	popc.b32 	%r7, %r6;
	cvt.u64.u32 	%rd35, %r7;
	setp.le.u64 	%p1, %rd31, %rd35;
	@%p1 bra 	$L__BB1_10;
	popc.b32 	%r8, %r2;
	cvt.u64.u32 	%rd2, %r8;
	mul.wide.u32 	%rd3, %r8, 2;
	cvta.to.global.u64 	%rd4, %rd30;
	cvta.to.global.u64 	%rd5, %rd29;
$L__BB1_2:
	.pragma "nounroll";
	shl.b64 	%rd32, %rd35, 1;
	add.s64 	%rd7, %rd4, %rd32;
	ld.global.nc.u16 	%rs1, [%rd7];
	add.s64 	%rd8, %rd5, %rd32;
	st.global.u16 	[%rd8], %rs1;
	add.s64 	%rd9, %rd35, %rd2;
	setp.ge.u64 	%p2, %rd9, %rd31;
	@%p2 bra 	$L__BB1_10;
	add.s64 	%rd10, %rd7, %rd3;
	ld.global.nc.u16 	%rs2, [%rd10];
	add.s64 	%rd11, %rd8, %rd3;
	st.global.u16 	[%rd11], %rs2;
	add.s64 	%rd12, %rd9, %rd2;
	setp.ge.u64 	%p3, %rd12, %rd31;
	@%p3 bra 	$L__BB1_10;
	add.s64 	%rd13, %rd10, %rd3;
	ld.global.nc.u16 	%rs3, [%rd13];
	add.s64 	%rd14, %rd11, %rd3;
	st.global.u16 	[%rd14], %rs3;
	add.s64 	%rd15, %rd12, %rd2;
	setp.ge.u64 	%p4, %rd15, %rd31;
	@%p4 bra 	$L__BB1_10;
	add.s64 	%rd16, %rd13, %rd3;
	ld.global.nc.u16 	%rs4, [%rd16];
	add.s64 	%rd17, %rd14, %rd3;
	st.global.u16 	[%rd17], %rs4;
	add.s64 	%rd18, %rd15, %rd2;
	setp.ge.u64 	%p5, %rd18, %rd31;
	@%p5 bra 	$L__BB1_10;
	add.s64 	%rd19, %rd16, %rd3;
	ld.global.nc.u16 	%rs5, [%rd19];
	add.s64 	%rd20, %rd17, %rd3;
	st.global.u16 	[%rd20], %rs5;
	add.s64 	%rd21, %rd18, %rd2;
	setp.ge.u64 	%p6, %rd21, %rd31;
	@%p6 bra 	$L__BB1_10;
	add.s64 	%rd22, %rd19, %rd3;
	ld.global.nc.u16 	%rs6, [%rd22];
	add.s64 	%rd23, %rd20, %rd3;
	st.global.u16 	[%rd23], %rs6;
	add.s64 	%rd24, %rd21, %rd2;
	setp.ge.u64 	%p7, %rd24, %rd31;
	@%p7 bra 	$L__BB1_10;
	add.s64 	%rd25, %rd22, %rd3;
	ld.global.nc.u16 	%rs7, [%rd25];
	add.s64 	%rd26, %rd23, %rd3;
	st.global.u16 	[%rd26], %rs7;
	add.s64 	%rd27, %rd24, %rd2;
	setp.ge.u64 	%p8, %rd27, %rd31;
	@%p8 bra 	$L__BB1_10;
	add.s64 	%rd33, %rd25, %rd3;
	ld.global.nc.u16 	%rs8, [%rd33];
	add.s64 	%rd34, %rd26, %rd3;
	st.global.u16 	[%rd34], %rs8;
	add.s64 	%rd35, %rd27, %rd2;
	setp.lt.u64 	%p9, %rd35, %rd31;
	@%p9 bra 	$L__BB1_2;
$L__BB1_10:
	ret;

}
	// .globl	_Z6memcpyIjEvPT_PKS0_m
.visible .entry _Z6memcpyIjEvPT_PKS0_m(
	.param .u64 .ptr .align 1 _Z6memcpyIjEvPT_PKS0_m_param_0,
	.param .u64 .ptr .align 1 _Z6memcpyIjEvPT_PKS0_m_param_1,
	.param .u64 _Z6memcpyIjEvPT_PKS0_m_param_2
)
{
	.reg .pred 	%p<10>;
	.reg .b32 	%r<17>;
	.reg .b64 	%rd<36>;

	ld.param.u64 	%rd29, [_Z6memcpyIjEvPT_PKS0_m_param_0];
	ld.param.u64 	%rd30, [_Z6memcpyIjEvPT_PKS0_m_param_1];
	ld.param.u64 	%rd31, [_Z6memcpyIjEvPT_PKS0_m_param_2];
	// begin inline asm
	activemask.b32 %r2;
	// end inline asm
	mov.u32 	%r3, %tid.x;
	and.b32  	%r4, %r3, 31;
	sub.s32 	%r5, 32, %r4;
	shr.u32 	%r6, %r2, %r5;
	popc.b32 	%r7, %r6;
	cvt.u64.u32 	%rd35, %r7;
	setp.le.u64 	%p1, %rd31, %rd35;
	@%p1 bra 	$L__BB2_10;
	popc.b32 	%r8, %r2;
	cvt.u64.u32 	%rd2, %r8;
	mul.wide.u32 	%rd3, %r8, 4;
	cvta.to.global.u64 	%rd4, %rd30;
	cvta.to.global.u64 	%rd5, %rd29;
$L__BB2_2:
	.pragma "nounroll";
	shl.b64 	%rd32, %rd35, 2;
	add.s64 	%rd7, %rd4, %rd32;
	ld.global.nc.u32 	%r9, [%rd7];
	add.s64 	%rd8, %rd5, %rd32;
	st.global.u32 	[%rd8], %r9;
	add.s64 	%rd9, %rd35, %rd2;
	setp.ge.u64 	%p2, %rd9, %rd31;
	@%p2 bra 	$L__BB2_10;
	add.s64 	%rd10, %rd7, %rd3;
	ld.global.nc.u32 	%r10, [%rd10];
	add.s64 	%rd11, %rd8, %rd3;
	st.global.u32 	[%rd11], %r10;
	add.s64 	%rd12, %rd9, %rd2;
	setp.ge.u64 	%p3, %rd12, %rd31;
	@%p3 bra 	$L__BB2_10;
	add.s64 	%rd13, %rd10, %rd3;
	ld.global.nc.u32 	%r11, [%rd13];
	add.s64 	%rd14, %rd11, %rd3;
	st.global.u32 	[%rd14], %r11;
	add.s64 	%rd15, %rd12, %rd2;
	setp.ge.u64 	%p4, %rd15, %rd31;
	@%p4 bra 	$L__BB2_10;
	add.s64 	%rd16, %rd13, %rd3;
	ld.global.nc.u32 	%r12, [%rd16];
	add.s64 	%rd17, %rd14, %rd3;
	st.global.u32 	[%rd17], %r12;
	add.s64 	%rd18, %rd15, %rd2;
	setp.ge.u64 	%p5, %rd18, %rd31;
	@%p5 bra 	$L__BB2_10;
	add.s64 	%rd19, %rd16, %rd3;
	ld.global.nc.u32 	%r13, [%rd19];
	add.s64 	%rd20, %rd17, %rd3;
	st.global.u32 	[%rd20], %r13;
	add.s64 	%rd21, %rd18, %rd2;
	setp.ge.u64 	%p6, %rd21, %rd31;
	@%p6 bra 	$L__BB2_10;
	add.s64 	%rd22, %rd19, %rd3;
	ld.global.nc.u32 	%r14, [%rd22];
	add.s64 	%rd23, %rd20, %rd3;
	st.global.u32 	[%rd23], %r14;
	add.s64 	%rd24, %rd21, %rd2;
	setp.ge.u64 	%p7, %rd24, %rd31;
	@%p7 bra 	$L__BB2_10;
	add.s64 	%rd25, %rd22, %rd3;
	ld.global.nc.u32 	%r15, [%rd25];
	add.s64 	%rd26, %rd23, %rd3;
	st.global.u32 	[%rd26], %r15;
	add.s64 	%rd27, %rd24, %rd2;
	setp.ge.u64 	%p8, %rd27, %rd31;
	@%p8 bra 	$L__BB2_10;
	add.s64 	%rd33, %rd25, %rd3;
	ld.global.nc.u32 	%r16, [%rd33];
	add.s64 	%rd34, %rd26, %rd3;
	st.global.u32 	[%rd34], %r16;
	add.s64 	%rd35, %rd27, %rd2;
	setp.lt.u64 	%p9, %rd35, %rd31;
	@%p9 bra 	$L__BB2_2;
$L__BB2_10:
	ret;

}
	// .globl	_Z6memcpyImEvPT_PKS0_m
.visible .entry _Z6memcpyImEvPT_PKS0_m(
	.param .u64 .ptr .align 1 _Z6memcpyImEvPT_PKS0_m_param_0,
	.param .u64 .ptr .align 1 _Z6memcpyImEvPT_PKS0_m_param_1,
	.param .u64 _Z6memcpyImEvPT_PKS0_m_param_2
)
{
	.reg .pred 	%p<10>;
	.reg .b32 	%r<9>;
	.reg .b64 	%rd<44>;

	ld.param.u64 	%rd29, [_Z6memcpyImEvPT_PKS0_m_param_0];
	ld.param.u64 	%rd30, [_Z6memcpyImEvPT_PKS0_m_param_1];
	ld.param.u64 	%rd31, [_Z6memcpyImEvPT_PKS0_m_param_2];
	// begin inline asm
	activemask.b32 %r2;
	// end inline asm
	mov.u32 	%r3, %tid.x;
	and.b32  	%r4, %r3, 31;
	sub.s32 	%r5, 32, %r4;
	shr.u32 	%r6, %r2, %r5;
	popc.b32 	%r7, %r6;
	cvt.u64.u32 	%rd43, %r7;
	setp.le.u64 	%p1, %rd31, %rd43;
	@%p1 bra 	$L__BB3_10;
	popc.b32 	%r8, %r2;
	cvt.u64.u32 	%rd2, %r8;
	mul.wide.u32 	%rd3, %r8, 8;
	cvta.to.global.u64 	%rd4, %rd30;
	cvta.to.global.u64 	%rd5, %rd29;
$L__BB3_2:
	.pragma "nounroll";
	shl.b64 	%rd32, %rd43, 3;
	add.s64 	%rd7, %rd4, %rd32;
	ld.global.nc.u64 	%rd33, [%rd7];
	add.s64 	%rd8, %rd5, %rd32;
	st.global.u64 	[%rd8], %rd33;
	add.s64 	%rd9, %rd43, %rd2;
	setp.ge.u64 	%p2, %rd9, %rd31;
	@%p2 bra 	$L__BB3_10;
	add.s64 	%rd10, %rd7, %rd3;
	ld.global.nc.u64 	%rd34, [%rd10];
	add.s64 	%rd11, %rd8, %rd3;
	st.global.u64 	[%rd11], %rd34;
	add.s64 	%rd12, %rd9, %rd2;
	setp.ge.u64 	%p3, %rd12, %rd31;
	@%p3 bra 	$L__BB3_10;
	add.s64 	%rd13, %rd10, %rd3;
	ld.global.nc.u64 	%rd35, [%rd13];
	add.s64 	%rd14, %rd11, %rd3;
	st.global.u64 	[%rd14], %rd35;
	add.s64 	%rd15, %rd12, %rd2;
	setp.ge.u64 	%p4, %rd15, %rd31;
	@%p4 bra 	$L__BB3_10;
	add.s64 	%rd16, %rd13, %rd3;
	ld.global.nc.u64 	%rd36, [%rd16];
	add.s64 	%rd17, %rd14, %rd3;
	st.global.u64 	[%rd17], %rd36;
	add.s64 	%rd18, %rd15, %rd2;
	setp.ge.u64 	%p5, %rd18, %rd31;
	@%p5 bra 	$L__BB3_10;
	add.s64 	%rd19, %rd16, %rd3;
	ld.global.nc.u64 	%rd37, [%rd19];
	add.s64 	%rd20, %rd17, %rd3;
	st.global.u64 	[%rd20], %rd37;
	add.s64 	%rd21, %rd18, %rd2;
	setp.ge.u64 	%p6, %rd21, %rd31;
	@%p6 bra 	$L__BB3_10;
	add.s64 	%rd22, %rd19, %rd3;
	ld.global.nc.u64 	%rd38, [%rd22];
	add.s64 	%rd23, %rd20, %rd3;
	st.global.u64 	[%rd23], %rd38;
	add.s64 	%rd24, %rd21, %rd2;
	setp.ge.u64 	%p7, %rd24, %rd31;
	@%p7 bra 	$L__BB3_10;
	add.s64 	%rd25, %rd22, %rd3;
	ld.global.nc.u64 	%rd39, [%rd25];
	add.s64 	%rd26, %rd23, %rd3;
	st.global.u64 	[%rd26], %rd39;
	add.s64 	%rd27, %rd24, %rd2;
	setp.ge.u64 	%p8, %rd27, %rd31;
	@%p8 bra 	$L__BB3_10;
	add.s64 	%rd40, %rd25, %rd3;
	ld.global.nc.u64 	%rd41, [%rd40];
	add.s64 	%rd42, %rd26, %rd3;
	st.global.u64 	[%rd42], %rd41;
	add.s64 	%rd43, %rd27, %rd2;
	setp.lt.u64 	%p9, %rd43, %rd31;
	@%p9 bra 	$L__BB3_2;
$L__BB3_10:
	ret;

}
	// .globl	_Z6memcpyI10ulonglong2EvPT_PKS1_m
.visible .entry _Z6memcpyI10ulonglong2EvPT_PKS1_m(
	.param .u64 .ptr .align 1 _Z6memcpyI10ulonglong2EvPT_PKS1_m_param_0,
	.param .u64 .ptr .align 1 _Z6memcpyI10ulonglong2EvPT_PKS1_m_param_1,
	.param .u64 _Z6memcpyI10ulonglong2EvPT_PKS1_m_param_2
)
{
	.reg .pred 	%p<10>;
	.reg .b32 	%r<9>;
	.reg .b64 	%rd<52>;

	ld.param.u64 	%rd29, [_Z6memcpyI10ulonglong2EvPT_PKS1_m_param_0];
	ld.param.u64 	%rd30, [_Z6memcpyI10ulonglong2EvPT_PKS1_m_param_1];
	ld.param.u64 	%rd31, [_Z6memcpyI10ulonglong2EvPT_PKS1_m_param_2];
	// begin inline asm
	activemask.b32 %r2;
	// end inline asm
	mov.u32 	%r3, %tid.x;
	and.b32  	%r4, %r3, 31;
	sub.s32 	%r5, 32, %r4;
	shr.u32 	%r6, %r2, %r5;
	popc.b32 	%r7, %r6;
	cvt.u64.u32 	%rd51, %r7;
	setp.le.u64 	%p1, %rd31, %rd51;
	@%p1 bra 	$L__BB4_10;
	popc.b32 	%r8, %r2;
	cvt.u64.u32 	%rd2, %r8;
	mul.wide.u32 	%rd3, %r8, 16;
	cvta.to.global.u64 	%rd4, %rd30;
	cvta.to.global.u64 	%rd5, %rd29;
$L__BB4_2:
	.pragma "nounroll";
	shl.b64 	%rd32, %rd51, 4;
	add.s64 	%rd7, %rd5, %rd32;
	add.s64 	%rd8, %rd4, %rd32;
	ld.global.nc.v2.u64 	{%rd33, %rd34}, [%rd8];
	st.global.v2.u64 	[%rd7], {%rd33, %rd34};
	add.s64 	%rd9, %rd51, %rd2;
	setp.ge.u64 	%p2, %rd9, %rd31;
	@%p2 bra 	$L__BB4_10;
	add.s64 	%rd10, %rd7, %rd3;
	add.s64 	%rd11, %rd8, %rd3;
	ld.global.nc.v2.u64 	{%rd35, %rd36}, [%rd11];
	st.global.v2.u64 	[%rd10], {%rd35, %rd36};
	add.s64 	%rd12, %rd9, %rd2;
	setp.ge.u64 	%p3, %rd12, %rd31;
	@%p3 bra 	$L__BB4_10;
	add.s64 	%rd13, %rd10, %rd3;
	add.s64 	%rd14, %rd11, %rd3;
	ld.global.nc.v2.u64 	{%rd37, %rd38}, [%rd14];
	st.global.v2.u64 	[%rd13], {%rd37, %rd38};
	add.s64 	%rd15, %rd12, %rd2;
	setp.ge.u64 	%p4, %rd15, %rd31;
	@%p4 bra 	$L__BB4_10;
	add.s64 	%rd16, %rd13, %rd3;
	add.s64 	%rd17, %rd14, %rd3;
	ld.global.nc.v2.u64 	{%rd39, %rd40}, [%rd17];
	st.global.v2.u64 	[%rd16], {%rd39, %rd40};
	add.s64 	%rd18, %rd15, %rd2;
	setp.ge.u64 	%p5, %rd18, %rd31;
	@%p5 bra 	$L__BB4_10;
	add.s64 	%rd19, %rd16, %rd3;
	add.s64 	%rd20, %rd17, %rd3;
	ld.global.nc.v2.u64 	{%rd41, %rd42}, [%rd20];
	st.global.v2.u64 	[%rd19], {%rd41, %rd42};
	add.s64 	%rd21, %rd18, %rd2;
	setp.ge.u64 	%p6, %rd21, %rd31;
	@%p6 bra 	$L__BB4_10;
	add.s64 	%rd22, %rd19, %rd3;
	add.s64 	%rd23, %rd20, %rd3;
	ld.global.nc.v2.u64 	{%rd43, %rd44}, [%rd23];
	st.global.v2.u64 	[%rd22], {%rd43, %rd44};
	add.s64 	%rd24, %rd21, %rd2;
	setp.ge.u64 	%p7, %rd24, %rd31;
	@%p7 bra 	$L__BB4_10;
	add.s64 	%rd25, %rd22, %rd3;
	add.s64 	%rd26, %rd23, %rd3;
	ld.global.nc.v2.u64 	{%rd45, %rd46}, [%rd26];
	st.global.v2.u64 	[%rd25], {%rd45, %rd46};
	add.s64 	%rd27, %rd24, %rd2;
	setp.ge.u64 	%p8, %rd27, %rd31;
	@%p8 bra 	$L__BB4_10;
	add.s64 	%rd47, %rd25, %rd3;
	add.s64 	%rd48, %rd26, %rd3;
	ld.global.nc.v2.u64 	{%rd49, %rd50}, [%rd48];
	st.global.v2.u64 	[%rd47], {%rd49, %rd50};
	add.s64 	%rd51, %rd27, %rd2;
	setp.lt.u64 	%p9, %rd51, %rd31;
	@%p9 bra 	$L__BB4_2;
$L__BB4_10:
	ret;

}
	// .globl	_Z6memcpyI10ulonglong4EvPT_PKS1_m
.visible .entry _Z6memcpyI10ulonglong4EvPT_PKS1_m(
	.param .u64 .ptr .align 1 _Z6memcpyI10ulonglong4EvPT_PKS1_m_param_0,
	.param .u64 .ptr .align 1 _Z6memcpyI10ulonglong4EvPT_PKS1_m_param_1,
	.param .u64 _Z6memcpyI10ulonglong4EvPT_PKS1_m_param_2
)
{
	.reg .pred 	%p<10>;
	.reg .b32 	%r<9>;
	.reg .b64 	%rd<68>;

	ld.param.u64 	%rd29, [_Z6memcpyI10ulonglong4EvPT_PKS1_m_param_0];
	ld.param.u64 	%rd30, [_Z6memcpyI10ulonglong4EvPT_PKS1_m_param_1];
	ld.param.u64 	%rd31, [_Z6memcpyI10ulonglong4EvPT_PKS1_m_param_2];
	// begin inline asm
	activemask.b32 %r2;
	// end inline asm
	mov.u32 	%r3, %tid.x;
	and.b32  	%r4, %r3, 31;
	sub.s32 	%r5, 32, %r4;
	shr.u32 	%r6, %r2, %r5;
	popc.b32 	%r7, %r6;
	cvt.u64.u32 	%rd67, %r7;
	setp.le.u64 	%p1, %rd31, %rd67;
	@%p1 bra 	$L__BB5_10;
	popc.b32 	%r8, %r2;
	cvt.u64.u32 	%rd2, %r8;
	mul.wide.u32 	%rd3, %r8, 32;
	cvta.to.global.u64 	%rd4, %rd30;
	cvta.to.global.u64 	%rd5, %rd29;
$L__BB5_2:
	.pragma "nounroll";
	shl.b64 	%rd32, %rd67, 5;
	add.s64 	%rd7, %rd5, %rd32;
	add.s64 	%rd8, %rd4, %rd32;
	ld.global.nc.v2.u64 	{%rd33, %rd34}, [%rd8];
	ld.global.nc.v2.u64 	{%rd35, %rd36}, [%rd8+16];
	st.global.v2.u64 	[%rd7], {%rd33, %rd34};
	st.global.v2.u64 	[%rd7+16], {%rd35, %rd36};
	add.s64 	%rd9, %rd67, %rd2;
	setp.ge.u64 	%p2, %rd9, %rd31;
	@%p2 bra 	$L__BB5_10;
	add.s64 	%rd10, %rd7, %rd3;
	add.s64 	%rd11, %rd8, %rd3;
	ld.global.nc.v2.u64 	{%rd37, %rd38}, [%rd11];
	ld.global.nc.v2.u64 	{%rd39, %rd40}, [%rd11+16];
	st.global.v2.u64 	[%rd10], {%rd37, %rd38};
	st.global.v2.u64 	[%rd10+16], {%rd39, %rd40};
	add.s64 	%rd12, %rd9, %rd2;
	setp.ge.u64 	%p3, %rd12, %rd31;
	@%p3 bra 	$L__BB5_10;
	add.s64 	%rd13, %rd10, %rd3;
	add.s64 	%rd14, %rd11, %rd3;
	ld.global.nc.v2.u64 	{%rd41, %rd42}, [%rd14];
	ld.global.nc.v2.u64 	{%rd43, %rd44}, [%rd14+16];
	st.global.v2.u64 	[%rd13], {%rd41, %rd42};
	st.global.v2.u64 	[%rd13+16], {%rd43, %rd44};
	add.s64 	%rd15, %rd12, %rd2;
	setp.ge.u64 	%p4, %rd15, %rd31;
	@%p4 bra 	$L__BB5_10;
	add.s64 	%rd16, %rd13, %rd3;
	add.s64 	%rd17, %rd14, %rd3;
	ld.global.nc.v2.u64 	{%rd45, %rd46}, [%rd17];
	ld.global.nc.v2.u64 	{%rd47, %rd48}, [%rd17+16];
	st.global.v2.u64 	[%rd16], {%rd45, %rd46};
	st.global.v2.u64 	[%rd16+16], {%rd47, %rd48};
	add.s64 	%rd18, %rd15, %rd2;
	setp.ge.u64 	%p5, %rd18, %rd31;
	@%p5 bra 	$L__BB5_10;
	add.s64 	%rd19, %rd16, %rd3;
	add.s64 	%rd20, %rd17, %rd3;
	ld.global.nc.v2.u64 	{%rd49, %rd50}, [%rd20];
	ld.global.nc.v2.u64 	{%rd51, %rd52}, [%rd20+16];
	st.global.v2.u64 	[%rd19], {%rd49, %rd50};
	st.global.v2.u64 	[%rd19+16], {%rd51, %rd52};
	add.s64 	%rd21, %rd18, %rd2;
	setp.ge.u64 	%p6, %rd21, %rd31;
	@%p6 bra 	$L__BB5_10;
	add.s64 	%rd22, %rd19, %rd3;
	add.s64 	%rd23, %rd20, %rd3;
	ld.global.nc.v2.u64 	{%rd53, %rd54}, [%rd23];
	ld.global.nc.v2.u64 	{%rd55, %rd56}, [%rd23+16];
	st.global.v2.u64 	[%rd22], {%rd53, %rd54};
	st.global.v2.u64 	[%rd22+16], {%rd55, %rd56};
	add.s64 	%rd24, %rd21, %rd2;
	setp.ge.u64 	%p7, %rd24, %rd31;
	@%p7 bra 	$L__BB5_10;
	add.s64 	%rd25, %rd22, %rd3;
	add.s64 	%rd26, %rd23, %rd3;
	ld.global.nc.v2.u64 	{%rd57, %rd58}, [%rd26];
	ld.global.nc.v2.u64 	{%rd59, %rd60}, [%rd26+16];
	st.global.v2.u64 	[%rd25], {%rd57, %rd58};
	st.global.v2.u64 	[%rd25+16], {%rd59, %rd60};
	add.s64 	%rd27, %rd24, %rd2;
	setp.ge.u64 	%p8, %rd27, %rd31;
	@%p8 bra 	$L__BB5_10;
	add.s64 	%rd61, %rd25, %rd3;
	add.s64 	%rd62, %rd26, %rd3;
	ld.global.nc.v2.u64 	{%rd63, %rd64}, [%rd62];
	ld.global.nc.v2.u64 	{%rd65, %rd66}, [%rd62+16];
	st.global.v2.u64 	[%rd61], {%rd63, %rd64};
	st.global.v2.u64 	[%rd61+16], {%rd65, %rd66};
	add.s64 	%rd67, %rd27, %rd2;
	setp.lt.u64 	%p9, %rd67, %rd31;
	@%p9 bra 	$L__BB5_2;
$L__BB5_10:
	ret;

}


// ===== COMPILED SASS (sm_100) =====

	.target	sm_100

	.elftype	@"ET_EXEC"


//--------------------- .note.nv.tkinfo           --------------------------
	.section	.note.nv.tkinfo,"",@"SHT_NOTE"
	.sectionflags	@"SHF_NOTE_NV_TKINFO"
	.tkinfo
        /*0018*/ 	.word	0x00000002
        /*0030*/ 	.string	""
        /*0030*/ 	.string	"ptxas"
        /*0030*/ 	.string	"Cuda compilation tools, release 13.0, V13.0.88"
        /*0030*/ 	.string	"Build cuda_13.0.r13.0/compiler.36424714_0"
        /*0030*/ 	.string	"-arch sm_100 -m 64 "



//--------------------- .note.nv.cuinfo           --------------------------
	.section	.note.nv.cuinfo,"",@"SHT_NOTE"
	.sectionflags	@"SHF_NOTE_NV_CUINFO"
        /*0018*/ 	.short	0x0002
        /*001a*/ 	.short	0x0064
        /*001c*/ 	.short	0x0082
	.zero		2


//--------------------- .nv.info                  --------------------------
	.section	.nv.info,"",@"SHT_CUDA_INFO"
	.align	4


	//----- nvinfo : EIATTR_REGCOUNT
	.align		4
        /*0000*/ 	.byte	0x04, 0x2f
        /*0002*/ 	.short	(.L_1 - .L_0)
	.align		4
.L_0:
        /*0004*/ 	.word	index@(_Z6memcpyIhEvPT_PKS0_m)
        /*0008*/ 	.word	0x00000010


	//----- nvinfo : EIATTR_FRAME_SIZE
	.align		4
.L_1:
        /*000c*/ 	.byte	0x04, 0x11
        /*000e*/ 	.short	(.L_3 - .L_2)
	.align		4
.L_2:
        /*0010*/ 	.word	index@(_Z6memcpyIhEvPT_PKS0_m)
        /*0014*/ 	.word	0x00000000


	//----- nvinfo : EIATTR_REGCOUNT
	.align		4
.L_3:
        /*0018*/ 	.byte	0x04, 0x2f
        /*001a*/ 	.short	(.L_5 - .L_4)
	.align		4
.L_4:
        /*001c*/ 	.word	index@(_Z6memcpyItEvPT_PKS0_m)
        /*0020*/ 	.word	0x0000000e


	//----- nvinfo : EIATTR_FRAME_SIZE
	.align		4
.L_5:
        /*0024*/ 	.byte	0x04, 0x11
        /*0026*/ 	.short	(.L_7 - .L_6)
	.align		4
.L_6:
        /*0028*/ 	.word	index@(_Z6memcpyItEvPT_PKS0_m)
        /*002c*/ 	.word	0x00000000


	//----- nvinfo : EIATTR_REGCOUNT
	.align		4
.L_7:
        /*0030*/ 	.byte	0x04, 0x2f
        /*0032*/ 	.short	(.L_9 - .L_8)
	.align		4
.L_8:
        /*0034*/ 	.word	index@(_Z6memcpyIjEvPT_PKS0_m)
        /*0038*/ 	.word	0x0000000e


	//----- nvinfo : EIATTR_FRAME_SIZE
	.align		4
.L_9:
        /*003c*/ 	.byte	0x04, 0x11
        /*003e*/ 	.short	(.L_11 - .L_10)
	.align		4
.L_10:
        /*0040*/ 	.word	index@(_Z6memcpyIjEvPT_PKS0_m)
        /*0044*/ 	.word	0x00000000


	//----- nvinfo : EIATTR_REGCOUNT
	.align		4
.L_11:
        /*0048*/ 	.byte	0x04, 0x2f
        /*004a*/ 	.short	(.L_13 - .L_12)
	.align		4
.L_12:
        /*004c*/ 	.word	index@(_Z6memcpyImEvPT_PKS0_m)
        /*0050*/ 	.word	0x0000000f


	//----- nvinfo : EIATTR_FRAME_SIZE
	.align		4
.L_13:
        /*0054*/ 	.byte	0x04, 0x11
        /*0056*/ 	.short	(.L_15 - .L_14)
	.align		4
.L_14:
        /*0058*/ 	.word	index@(_Z6memcpyImEvPT_PKS0_m)
        /*005c*/ 	.word	0x00000000


	//----- nvinfo : EIATTR_REGCOUNT
	.align		4
.L_15:
        /*0060*/ 	.byte	0x04, 0x2f
        /*0062*/ 	.short	(.L_17 - .L_16)
	.align		4
.L_16:
        /*0064*/ 	.word	index@(_Z6memcpyI10ulonglong2EvPT_PKS1_m)
        /*0068*/ 	.word	0x00000010


	//----- nvinfo : EIATTR_FRAME_SIZE
	.align		4
.L_17:
        /*006c*/ 	.byte	0x04, 0x11
        /*006e*/ 	.short	(.L_19 - .L_18)
	.align		4
.L_18:
        /*0070*/ 	.word	index@(_Z6memcpyI10ulonglong2EvPT_PKS1_m)
        /*0074*/ 	.word	0x00000000


	//----- nvinfo : EIATTR_REGCOUNT
	.align		4
.L_19:
        /*0078*/ 	.byte	0x04, 0x2f
        /*007a*/ 	.short	(.L_21 - .L_20)
	.align		4
.L_20:
        /*007c*/ 	.word	index@(_Z6memcpyI10ulonglong4EvPT_PKS1_m)
        /*0080*/ 	.word	0x00000016


	//----- nvinfo : EIATTR_FRAME_SIZE
	.align		4
.L_21:
        /*0084*/ 	.byte	0x04, 0x11
        /*0086*/ 	.short	(.L_23 - .L_22)
	.align		4
.L_22:
        /*0088*/ 	.word	index@(_Z6memcpyI10ulonglong4EvPT_PKS1_m)
        /*008c*/ 	.word	0x00000000


	//----- nvinfo : EIATTR_MIN_STACK_SIZE
	.align		4
.L_23:
        /*0090*/ 	.byte	0x04, 0x12
        /*0092*/ 	.short	(.L_25 - .L_24)
	.align		4
.L_24:
        /*0094*/ 	.word	index@(_Z6memcpyI10ulonglong4EvPT_PKS1_m)
        /*0098*/ 	.word	0x00000000


	//----- nvinfo : EIATTR_MIN_STACK_SIZE
	.align		4
.L_25:
        /*009c*/ 	.byte	0x04, 0x12
        /*009e*/ 	.short	(.L_27 - .L_26)
	.align		4
.L_26:
        /*00a0*/ 	.word	index@(_Z6memcpyI10ulonglong2EvPT_PKS1_m)
        /*00a4*/ 	.word	0x00000000


	//----- nvinfo : EIATTR_MIN_STACK_SIZE
	.align		4
.L_27:
        /*00a8*/ 	.byte	0x04, 0x12
        /*00aa*/ 	.short	(.L_29 - .L_28)
	.align		4
.L_28:
        /*00ac*/ 	.word	index@(_Z6memcpyImEvPT_PKS0_m)
        /*00b0*/ 	.word	0x00000000


	//----- nvinfo : EIATTR_MIN_STACK_SIZE
	.align		4
.L_29:
        /*00b4*/ 	.byte	0x04, 0x12
        /*00b6*/ 	.short	(.L_31 - .L_30)
	.align		4
.L_30:
        /*00b8*/ 	.word	index@(_Z6memcpyIjEvPT_PKS0_m)
        /*00bc*/ 	.word	0x00000000


	//----- nvinfo : EIATTR_MIN_STACK_SIZE
	.align		4
.L_31:
        /*00c0*/ 	.byte	0x04, 0x12
        /*00c2*/ 	.short	(.L_33 - .L_32)
	.align		4
.L_32:
        /*00c4*/ 	.word	index@(_Z6memcpyItEvPT_PKS0_m)
        /*00c8*/ 	.word	0x00000000


	//----- nvinfo : EIATTR_MIN_STACK_SIZE
	.align		4
.L_33:
        /*00cc*/ 	.byte	0x04, 0x12
        /*00ce*/ 	.short	(.L_35 - .L_34)
	.align		4
.L_34:
        /*00d0*/ 	.word	index@(_Z6memcpyIhEvPT_PKS0_m)
        /*00d4*/ 	.word	0x00000000
.L_35:


//--------------------- .nv.compat                --------------------------
	.section	.nv.compat,"",@"SHT_CUDA_COMPAT_INFO"
	.align	4
        /*0000*/ 	.byte	0x02, 0x09, 0x00, 0x00, 0x02, 0x02, 0x01, 0x00, 0x02, 0x05, 0x05, 0x00, 0x03, 0x07, 0x01, 0x01
        /*0010*/ 	.byte	0x02, 0x03, 0x00, 0x00, 0x02, 0x06, 0x01, 0x00, 0x04, 0x0b, 0x08, 0x00, 0x09, 0x00, 0x00, 0x00
        /*0020*/ 	.byte	0x00, 0x00, 0x00, 0x00


//--------------------- .nv.info._Z6memcpyI10ulonglong4EvPT_PKS1_m --------------------------
	.section	.nv.info._Z6memcpyI10ulonglong4EvPT_PKS1_m,"",@"SHT_CUDA_INFO"
	.sectionflags	@""
	.align	4


	//----- nvinfo : EIATTR_CUDA_API_VERSION
	.align		4
        /*0000*/ 	.byte	0x04, 0x37
        /*0002*/ 	.short	(.L_37 - .L_36)
.L_36:
        /*0004*/ 	.word	0x00000082


	//----- nvinfo : EIATTR_KPARAM_INFO
	.align		4
.L_37:
        /*0008*/ 	.byte	0x04, 0x17
        /*000a*/ 	.short	(.L_39 - .L_38)
.L_38:
        /*000c*/ 	.word	0x00000000
        /*0010*/ 	.short	0x0002
        /*0012*/ 	.short	0x0010
        /*0014*/ 	.byte	0x00, 0xf0, 0x21, 0x00


	//----- nvinfo : EIATTR_KPARAM_INFO
	.align		4
.L_39:
        /*0018*/ 	.byte	0x04, 0x17
        /*001a*/ 	.short	(.L_41 - .L_40)
.L_40:
        /*001c*/ 	.word	0x00000000
        /*0020*/ 	.short	0x0001
        /*0022*/ 	.short	0x0008
        /*0024*/ 	.byte	0x00, 0xf5, 0x21, 0x00


	//----- nvinfo : EIATTR_KPARAM_INFO
	.align		4
.L_41:
        /*0028*/ 	.byte	0x04, 0x17
        /*002a*/ 	.short	(.L_43 - .L_42)
.L_42:
        /*002c*/ 	.word	0x00000000
        /*0030*/ 	.short	0x0000
        /*0032*/ 	.short	0x0000
        /*0034*/ 	.byte	0x00, 0xf5, 0x21, 0x00


	//----- nvinfo : EIATTR_SPARSE_MMA_MASK
	.align		4
.L_43:
        /*0038*/ 	.byte	0x03, 0x50
        /*003a*/ 	.short	0x0000


	//----- nvinfo : EIATTR_MAXREG_COUNT
	.align		4
        /*003c*/ 	.byte	0x03, 0x1b
        /*003e*/ 	.short	0x00ff


	//----- nvinfo : EIATTR_MERCURY_ISA_VERSION
	.align		4
        /*0040*/ 	.byte	0x03, 0x5f
        /*0042*/ 	.short	0x0101


	//----- nvinfo : EIATTR_VRC_CTA_INIT_COUNT
	.align		4
        /*0044*/ 	.byte	0x02, 0x4a
	.zero		1
	.zero		1


	//----- nvinfo : EIATTR_EXIT_INSTR_OFFSETS
	.align		4
        /*0048*/ 	.byte	0x04, 0x1c
        /*004a*/ 	.short	(.L_45 - .L_44)


	//   ....[0]....
.L_44:
        /*004c*/ 	.word	0x000000a0


	//   ....[1]....
        /*0050*/ 	.word	0x000001f0


	//   ....[2]....
        /*0054*/ 	.word	0x000002a0


	//   ....[3]....
        /*0058*/ 	.word	0x00000350


	//   ....[4]....
        /*005c*/ 	.word	0x00000400


	//   ....[5]....
        /*0060*/ 	.word	0x000004b0


	//   ....[6]....
        /*0064*/ 	.word	0x00000560


	//   ....[7]....
        /*0068*/ 	.word	0x00000610


	//   ....[8]....
        /*006c*/ 	.word	0x000006d0


	//----- nvinfo : EIATTR_CRS_STACK_SIZE
	.align		4
.L_45:
        /*0070*/ 	.byte	0x04, 0x1e
        /*0072*/ 	.short	(.L_47 - .L_46)
.L_46:
        /*0074*/ 	.word	0x00000000


	//----- nvinfo : EIATTR_CBANK_PARAM_SIZE
	.align		4
.L_47:
        /*0078*/ 	.byte	0x03, 0x19
        /*007a*/ 	.short	0x0018


	//----- nvinfo : EIATTR_PARAM_CBANK
	.align		4
        /*007c*/ 	.byte	0x04, 0x0a
        /*007e*/ 	.short	(.L_49 - .L_48)
	.align		4
.L_48:
        /*0080*/ 	.word	index@(.nv.constant0._Z6memcpyI10ulonglong4EvPT_PKS1_m)
        /*0084*/ 	.short	0x0380
        /*0086*/ 	.short	0x0018


	//----- nvinfo : EIATTR_SW_WAR
	.align		4
.L_49:
        /*0088*/ 	.byte	0x04, 0x36
        /*008a*/ 	.short	(.L_51 - .L_50)
.L_50:
        /*008c*/ 	.word	0x00000008
.L_51:


//--------------------- .nv.info._Z6memcpyI10ulonglong2EvPT_PKS1_m --------------------------
	.section	.nv.info._Z6memcpyI10ulonglong2EvPT_PKS1_m,"",@"SHT_CUDA_INFO"
	.sectionflags	@""
	.align	4


	//----- nvinfo : EIATTR_CUDA_API_VERSION
	.align		4
        /*0000*/ 	.byte	0x04, 0x37
        /*0002*/ 	.short	(.L_53 - .L_52)
.L_52:
        /*0004*/ 	.word	0x00000082


	//----- nvinfo : EIATTR_KPARAM_INFO
	.align		4
.L_53:
        /*0008*/ 	.byte	0x04, 0x17
        /*000a*/ 	.short	(.L_55 - .L_54)
.L_54:
        /*000c*/ 	.word	0x00000000
        /*0010*/ 	.short	0x0002
        /*0012*/ 	.short	0x0010
        /*0014*/ 	.byte	0x00, 0xf0, 0x21, 0x00


	//----- nvinfo : EIATTR_KPARAM_INFO
	.align		4
.L_55:
        /*0018*/ 	.byte	0x04, 0x17
        /*001a*/ 	.short	(.L_57 - .L_56)
.L_56:
        /*001c*/ 	.word	0x00000000
        /*0020*/ 	.short	0x0001
        /*0022*/ 	.short	0x0008
        /*0024*/ 	.byte	0x00, 0xf5, 0x21, 0x00


	//----- nvinfo : EIATTR_KPARAM_INFO
	.align		4
.L_57:
        /*0028*/ 	.byte	0x04, 0x17
        /*002a*/ 	.short	(.L_59 - .L_58)
.L_58:
        /*002c*/ 	.word	0x00000000
        /*0030*/ 	.short	0x0000
        /*0032*/ 	.short	0x0000
        /*0034*/ 	.byte	0x00, 0xf5, 0x21, 0x00


	//----- nvinfo : EIATTR_SPARSE_MMA_MASK
	.align		4
.L_59:
        /*0038*/ 	.byte	0x03, 0x50
        /*003a*/ 	.short	0x0000


	//----- nvinfo : EIATTR_MAXREG_COUNT
	.align		4
        /*003c*/ 	.byte	0x03, 0x1b
        /*003e*/ 	.short	0x00ff


	//----- nvinfo : EIATTR_MERCURY_ISA_VERSION
	.align		4
        /*0040*/ 	.byte	0x03, 0x5f
        /*0042*/ 	.short	0x0101


	//----- nvinfo : EIATTR_VRC_CTA_INIT_COUNT
	.align		4
        /*0044*/ 	.byte	0x02, 0x4a
	.zero		1
	.zero		1


	//----- nvinfo : EIATTR_EXIT_INSTR_OFFSETS
	.align		4
        /*0048*/ 	.byte	0x04, 0x1c
        /*004a*/ 	.short	(.L_61 - .L_60)


	//   ....[0]....
.L_60:
        /*004c*/ 	.word	0x000000a0


	//   ....[1]....
        /*0050*/ 	.word	0x000001d0


	//   ....[2]....
        /*0054*/ 	.word	0x00000260


	//   ....[3]....
        /*0058*/ 	.word	0x000002f0


	//   ....[4]....
        /*005c*/ 	.word	0x00000380


	//   ....[5]....
        /*0060*/ 	.word	0x00000410


	//   ....[6]....
        /*0064*/ 	.word	0x000004a0


	//   ....[7]....
        /*0068*/ 	.word	0x00000530


	//   ....[8]....
        /*006c*/ 	.word	0x000005d0


	//----- nvinfo : EIATTR_CRS_STACK_SIZE
	.align		4
.L_61:
        /*0070*/ 	.byte	0x04, 0x1e
        /*0072*/ 	.short	(.L_63 - .L_62)
.L_62:
        /*0074*/ 	.word	0x00000000


	//----- nvinfo : EIATTR_CBANK_PARAM_SIZE
	.align		4
.L_63:
        /*0078*/ 	.byte	0x03, 0x19
        /*007a*/ 	.short	0x0018


	//----- nvinfo : EIATTR_PARAM_CBANK
	.align		4
        /*007c*/ 	.byte	0x04, 0x0a
        /*007e*/ 	.short	(.L_65 - .L_64)
	.align		4
.L_64:
        /*0080*/ 	.word	index@(.nv.constant0._Z6memcpyI10ulonglong2EvPT_PKS1_m)
        /*0084*/ 	.short	0x0380
        /*0086*/ 	.short	0x0018


	//----- nvinfo : EIATTR_SW_WAR
	.align		4
.L_65:
        /*0088*/ 	.byte	0x04, 0x36
        /*008a*/ 	.short	(.L_67 - .L_66)
.L_66:
        /*008c*/ 	.word	0x00000008
.L_67:


//--------------------- .nv.info._Z6memcpyImEvPT_PKS0_m --------------------------
	.section	.nv.info._Z6memcpyImEvPT_PKS0_m,"",@"SHT_CUDA_INFO"
	.sectionflags	@""
	.align	4


	//----- nvinfo : EIATTR_CUDA_API_VERSION
	.align		4
        /*0000*/ 	.byte	0x04, 0x37
        /*0002*/ 	.short	(.L_69 - .L_68)
.L_68:
        /*0004*/ 	.word	0x00000082


	//----- nvinfo : EIATTR_KPARAM_INFO
	.align		4
.L_69:
        /*0008*/ 	.byte	0x04, 0x17
        /*000a*/ 	.short	(.L_71 - .L_70)
.L_70:
        /*000c*/ 	.word	0x00000000
        /*0010*/ 	.short	0x0002
        /*0012*/ 	.short	0x0010
        /*0014*/ 	.byte	0x00, 0xf0, 0x21, 0x00


	//----- nvinfo : EIATTR_KPARAM_INFO
	.align		4
.L_71:
        /*0018*/ 	.byte	0x04, 0x17
        /*001a*/ 	.short	(.L_73 - .L_72)
.L_72:
        /*001c*/ 	.word	0x00000000
        /*0020*/ 	.short	0x0001
        /*0022*/ 	.short	0x0008
        /*0024*/ 	.byte	0x00, 0xf5, 0x21, 0x00


	//----- nvinfo : EIATTR_KPARAM_INFO
	.align		4
.L_73:
        /*0028*/ 	.byte	0x04, 0x17
        /*002a*/ 	.short	(.L_75 - .L_74)
.L_74:
        /*002c*/ 	.word	0x00000000
        /*0030*/ 	.short	0x0000
        /*0032*/ 	.short	0x0000
        /*0034*/ 	.byte	0x00, 0xf5, 0x21, 0x00


	//----- nvinfo : EIATTR_SPARSE_MMA_MASK
	.align		4
.L_75:
        /*0038*/ 	.byte	0x03, 0x50
        /*003a*/ 	.short	0x0000


	//----- nvinfo : EIATTR_MAXREG_COUNT
	.align		4
        /*003c*/ 	.byte	0x03, 0x1b
        /*003e*/ 	.short	0x00ff


	//----- nvinfo : EIATTR_MERCURY_ISA_VERSION
	.align		4
        /*0040*/ 	.byte	0x03, 0x5f
        /*0042*/ 	.short	0x0101


	//----- nvinfo : EIATTR_VRC_CTA_INIT_COUNT
	.align		4
        /*0044*/ 	.byte	0x02, 0x4a
	.zero		1
	.zero		1


	//----- nvinfo : EIATTR_EXIT_INSTR_OFFSETS
	.align		4
        /*0048*/ 	.byte	0x04, 0x1c
        /*004a*/ 	.short	(.L_77 - .L_76)


	//   ....[0]....
.L_76:
        /*004c*/ 	.word	0x000000a0


	//   ....[1]....
        /*0050*/ 	.word	0x000001d0


	//   ....[2]....
        /*0054*/ 	.word	0x00000260


	//   ....[3]....
        /*0058*/ 	.word	0x000002f0


	//   ....[4]....
        /*005c*/ 	.word	0x00000380


	//   ....[5]....
        /*0060*/ 	.word	0x00000410


	//   ....[6]....
        /*0064*/ 	.word	0x000004a0


	//   ....[7]....
        /*0068*/ 	.word	0x00000530


	//   ....[8]....
        /*006c*/ 	.word	0x000005d0


	//----- nvinfo : EIATTR_CRS_STACK_SIZE
	.align		4
.L_77:
        /*0070*/ 	.byte	0x04, 0x1e
        /*0072*/ 	.short	(.L_79 - .L_78)
.L_78:
        /*0074*/ 	.word	0x00000000


	//----- nvinfo : EIATTR_CBANK_PARAM_SIZE
	.align		4
.L_79:
        /*0078*/ 	.byte	0x03, 0x19
        /*007a*/ 	.short	0x0018


	//----- nvinfo : EIATTR_PARAM_CBANK
	.align		4
        /*007c*/ 	.byte	0x04, 0x0a
        /*007e*/ 	.short	(.L_81 - .L_80)
	.align		4
.L_80:
        /*0080*/ 	.word	index@(.nv.constant0._Z6memcpyImEvPT_PKS0_m)
        /*0084*/ 	.short	0x0380
        /*0086*/ 	.short	0x0018


	//----- nvinfo : EIATTR_SW_WAR
	.align		4
.L_81:
        /*0088*/ 	.byte	0x04, 0x36
        /*008a*/ 	.short	(.L_83 - .L_82)
.L_82:
        /*008c*/ 	.word	0x00000008
.L_83:


//--------------------- .nv.info._Z6memcpyIjEvPT_PKS0_m --------------------------
	.section	.nv.info._Z6memcpyIjEvPT_PKS0_m,"",@"SHT_CUDA_INFO"
	.sectionflags	@""
	.align	4


	//----- nvinfo : EIATTR_CUDA_API_VERSION
	.align		4
        /*0000*/ 	.byte	0x04, 0x37
        /*0002*/ 	.short	(.L_85 - .L_84)
.L_84:
        /*0004*/ 	.word	0x00000082


	//----- nvinfo : EIATTR_KPARAM_INFO
	.align		4
.L_85:
        /*0008*/ 	.byte	0x04, 0x17
        /*000a*/ 	.short	(.L_87 - .L_86)
.L_86:
        /*000c*/ 	.word	0x00000000
        /*0010*/ 	.short	0x0002
        /*0012*/ 	.short	0x0010
        /*0014*/ 	.byte	0x00, 0xf0, 0x21, 0x00


	//----- nvinfo : EIATTR_KPARAM_INFO
	.align		4
.L_87:
        /*0018*/ 	.byte	0x04, 0x17
        /*001a*/ 	.short	(.L_89 - .L_88)
.L_88:
        /*001c*/ 	.word	0x00000000
        /*0020*/ 	.short	0x0001
        /*0022*/ 	.short	0x0008
        /*0024*/ 	.byte	0x00, 0xf5, 0x21, 0x00


	//----- nvinfo : EIATTR_KPARAM_INFO
	.align		4
.L_89:
        /*0028*/ 	.byte	0x04, 0x17
        /*002a*/ 	.short	(.L_91 - .L_90)
.L_90:
        /*002c*/ 	.word	0x00000000
        /*0030*/ 	.short	0x0000
        /*0032*/ 	.short	0x0000
        /*0034*/ 	.byte	0x00, 0xf5, 0x21, 0x00


	//----- nvinfo : EIATTR_SPARSE_MMA_MASK
	.align		4
.L_91:
        /*0038*/ 	.byte	0x03, 0x50
        /*003a*/ 	.short	0x0000


	//----- nvinfo : EIATTR_MAXREG_COUNT
	.align		4
        /*003c*/ 	.byte	0x03, 0x1b
        /*003e*/ 	.short	0x00ff


	//----- nvinfo : EIATTR_MERCURY_ISA_VERSION
	.align		4
        /*0040*/ 	.byte	0x03, 0x5f
        /*0042*/ 	.short	0x0101


	//----- nvinfo : EIATTR_VRC_CTA_INIT_COUNT
	.align		4
        /*0044*/ 	.byte	0x02, 0x4a
	.zero		1
	.zero		1


	//----- nvinfo : EIATTR_EXIT_INSTR_OFFSETS
	.align		4
        /*0048*/ 	.byte	0x04, 0x1c
        /*004a*/ 	.short	(.L_93 - .L_92)


	//   ....[0]....
.L_92:
        /*004c*/ 	.word	0x000000a0


	//   ....[1]....
        /*0050*/ 	.word	0x000001d0


	//   ....[2]....
        /*0054*/ 	.word	0x00000260


	//   ....[3]....
        /*0058*/ 	.word	0x000002f0


	//   ....[4]....
        /*005c*/ 	.word	0x00000380


	//   ....[5]....
        /*0060*/ 	.word	0x00000410


	//   ....[6]....
        /*0064*/ 	.word	0x000004a0


	//   ....[7]....
        /*0068*/ 	.word	0x00000530


	//   ....[8]....
        /*006c*/ 	.word	0x000005d0


	//----- nvinfo : EIATTR_CRS_STACK_SIZE
	.align		4
.L_93:
        /*0070*/ 	.byte	0x04, 0x1e
        /*0072*/ 	.short	(.L_95 - .L_94)
.L_94:
        /*0074*/ 	.word	0x00000000


	//----- nvinfo : EIATTR_CBANK_PARAM_SIZE
	.align		4
.L_95:
        /*0078*/ 	.byte	0x03, 0x19
        /*007a*/ 	.short	0x0018


	//----- nvinfo : EIATTR_PARAM_CBANK
	.align		4
        /*007c*/ 	.byte	0x04, 0x0a
        /*007e*/ 	.short	(.L_97 - .L_96)
	.align		4
.L_96:
        /*0080*/ 	.word	index@(.nv.constant0._Z6memcpyIjEvPT_PKS0_m)
        /*0084*/ 	.short	0x0380
        /*0086*/ 	.short	0x0018


	//----- nvinfo : EIATTR_SW_WAR
	.align		4
.L_97:
        /*0088*/ 	.byte	0x04, 0x36
        /*008a*/ 	.short	(.L_99 - .L_98)
.L_98:
        /*008c*/ 	.word	0x00000008
.L_99:


//--------------------- .nv.info._Z6memcpyItEvPT_PKS0_m --------------------------
	.section	.nv.info._Z6memcpyItEvPT_PKS0_m,"",@"SHT_CUDA_INFO"
	.sectionflags	@""
	.align	4


	//----- nvinfo : EIATTR_CUDA_API_VERSION
	.align		4
        /*0000*/ 	.byte	0x04, 0x37
        /*0002*/ 	.short	(.L_101 - .L_100)
.L_100:
        /*0004*/ 	.word	0x00000082


	//----- nvinfo : EIATTR_KPARAM_INFO
	.align		4
.L_101:
        /*0008*/ 	.byte	0x04, 0x17
        /*000a*/ 	.short	(.L_103 - .L_102)
.L_102:
        /*000c*/ 	.word	0x00000000
        /*0010*/ 	.short	0x0002
        /*0012*/ 	.short	0x0010
        /*0014*/ 	.byte	0x00, 0xf0, 0x21, 0x00


	//----- nvinfo : EIATTR_KPARAM_INFO
	.align		4
.L_103:
        /*0018*/ 	.byte	0x04, 0x17
        /*001a*/ 	.short	(.L_105 - .L_104)
.L_104:
        /*001c*/ 	.word	0x00000000
        /*0020*/ 	.short	0x0001
        /*0022*/ 	.short	0x0008
        /*0024*/ 	.byte	0x00, 0xf5, 0x21, 0x00


	//----- nvinfo : EIATTR_KPARAM_INFO
	.align		4
.L_105:
        /*0028*/ 	.byte	0x04, 0x17
        /*002a*/ 	.short	(.L_107 - .L_106)
.L_106:
        /*002c*/ 	.word	0x00000000
        /*0030*/ 	.short	0x0000
        /*0032*/ 	.short	0x0000
        /*0034*/ 	.byte	0x00, 0xf5, 0x21, 0x00


	//----- nvinfo : EIATTR_SPARSE_MMA_MASK
	.align		4
.L_107:
        /*0038*/ 	.byte	0x03, 0x50
        /*003a*/ 	.short	0x0000


	//----- nvinfo : EIATTR_MAXREG_COUNT
	.align		4
        /*003c*/ 	.byte	0x03, 0x1b
        /*003e*/ 	.short	0x00ff


	//----- nvinfo : EIATTR_MERCURY_ISA_VERSION
	.align		4
        /*0040*/ 	.byte	0x03, 0x5f
        /*0042*/ 	.short	0x0101


	//----- nvinfo : EIATTR_VRC_CTA_INIT_COUNT
	.align		4
        /*0044*/ 	.byte	0x02, 0x4a
	.zero		1
	.zero		1


	//----- nvinfo : EIATTR_EXIT_INSTR_OFFSETS
	.align		4
        /*0048*/ 	.byte	0x04, 0x1c
        /*004a*/ 	.short	(.L_109 - .L_108)


	//   ....[0]....
.L_108:
        /*004c*/ 	.word	0x000000a0


	//   ....[1]....
        /*0050*/ 	.word	0x000001d0


	//   ....[2]....
        /*0054*/ 	.word	0x00000260


	//   ....[3]....
        /*0058*/ 	.word	0x000002f0


	//   ....[4]....
        /*005c*/ 	.word	0x00000380


	//   ....[5]....
        /*0060*/ 	.word	0x00000410


	//   ....[6]....
        /*0064*/ 	.word	0x000004a0


	//   ....[7]....
        /*0068*/ 	.word	0x00000530


	//   ....[8]....
        /*006c*/ 	.word	0x000005d0


	//----- nvinfo : EIATTR_CRS_STACK_SIZE
	.align		4
.L_109:
        /*0070*/ 	.byte	0x04, 0x1e
        /*0072*/ 	.short	(.L_111 - .L_110)
.L_110:
        /*0074*/ 	.word	0x00000000


	//----- nvinfo : EIATTR_CBANK_PARAM_SIZE
	.align		4
.L_111:
        /*0078*/ 	.byte	0x03, 0x19
        /*007a*/ 	.short	0x0018


	//----- nvinfo : EIATTR_PARAM_CBANK
	.align		4
        /*007c*/ 	.byte	0x04, 0x0a
        /*007e*/ 	.short	(.L_113 - .L_112)
	.align		4
.L_112:
        /*0080*/ 	.word	index@(.nv.constant0._Z6memcpyItEvPT_PKS0_m)
        /*0084*/ 	.short	0x0380
        /*0086*/ 	.short	0x0018


	//----- nvinfo : EIATTR_SW_WAR
	.align		4
.L_113:
        /*0088*/ 	.byte	0x04, 0x36
        /*008a*/ 	.short	(.L_115 - .L_114)
.L_114:
        /*008c*/ 	.word	0x00000008
.L_115:


//--------------------- .nv.info._Z6memcpyIhEvPT_PKS0_m --------------------------
	.section	.nv.info._Z6memcpyIhEvPT_PKS0_m,"",@"SHT_CUDA_INFO"
	.sectionflags	@""
	.align	4


	//----- nvinfo : EIATTR_CUDA_API_VERSION
	.align		4
        /*0000*/ 	.byte	0x04, 0x37
        /*0002*/ 	.short	(.L_117 - .L_116)
.L_116:
        /*0004*/ 	.word	0x00000082


	//----- nvinfo : EIATTR_KPARAM_INFO
	.align		4
.L_117:
        /*0008*/ 	.byte	0x04, 0x17
        /*000a*/ 	.short	(.L_119 - .L_118)
.L_118:
        /*000c*/ 	.word	0x00000000
        /*0010*/ 	.short	0x0002
        /*0012*/ 	.short	0x0010
        /*0014*/ 	.byte	0x00, 0xf0, 0x21, 0x00


	//----- nvinfo : EIATTR_KPARAM_INFO
	.align		4
.L_119:
        /*0018*/ 	.byte	0x04, 0x17
        /*001a*/ 	.short	(.L_121 - .L_120)
.L_120:
        /*001c*/ 	.word	0x00000000
        /*0020*/ 	.short	0x0001
        /*0022*/ 	.short	0x0008
        /*0024*/ 	.byte	0x00, 0xf5, 0x21, 0x00


	//----- nvinfo : EIATTR_KPARAM_INFO
	.align		4
.L_121:
        /*0028*/ 	.byte	0x04, 0x17
        /*002a*/ 	.short	(.L_123 - .L_122)
.L_122:
        /*002c*/ 	.word	0x00000000
        /*0030*/ 	.short	0x0000
        /*0032*/ 	.short	0x0000
        /*0034*/ 	.byte	0x00, 0xf5, 0x21, 0x00


	//----- nvinfo : EIATTR_SPARSE_MMA_MASK
	.align		4
.L_123:
        /*0038*/ 	.byte	0x03, 0x50
        /*003a*/ 	.short	0x0000


	//----- nvinfo : EIATTR_MAXREG_COUNT
	.align		4
        /*003c*/ 	.byte	0x03, 0x1b
        /*003e*/ 	.short	0x00ff


	//----- nvinfo : EIATTR_MERCURY_ISA_VERSION
	.align		4
        /*0040*/ 	.byte	0x03, 0x5f
        /*0042*/ 	.short	0x0101


	//----- nvinfo : EIATTR_VRC_CTA_INIT_COUNT
	.align		4
        /*0044*/ 	.byte	0x02, 0x4a
	.zero		1
	.zero		1


	//----- nvinfo : EIATTR_EXIT_INSTR_OFFSETS
	.align		4
        /*0048*/ 	.byte	0x04, 0x1c
        /*004a*/ 	.short	(.L_125 - .L_124)


	//   ....[0]....
.L_124:
        /*004c*/ 	.word	0x000000a0


	//   ....[1]....
        /*0050*/ 	.word	0x000001b0


	//   ....[2]....
        /*0054*/ 	.word	0x00000260


	//   ....[3]....
        /*0058*/ 	.word	0x00000310


	//   ....[4]....
        /*005c*/ 	.word	0x000003c0


	//   ....[5]....
        /*0060*/ 	.word	0x00000470


	//   ....[6]....
        /*0064*/ 	.word	0x00000520


	//   ....[7]....
        /*0068*/ 	.word	0x000005d0


	//   ....[8]....
        /*006c*/ 	.word	0x00000690


	//----- nvinfo : EIATTR_CRS_STACK_SIZE
	.align		4
.L_125:
        /*0070*/ 	.byte	0x04, 0x1e
        /*0072*/ 	.short	(.L_127 - .L_126)
.L_126:
        /*0074*/ 	.word	0x00000000


	//----- nvinfo : EIATTR_CBANK_PARAM_SIZE
	.align		4
.L_127:
        /*0078*/ 	.byte	0x03, 0x19
        /*007a*/ 	.short	0x0018


	//----- nvinfo : EIATTR_PARAM_CBANK
	.align		4
        /*007c*/ 	.byte	0x04, 0x0a
        /*007e*/ 	.short	(.L_129 - .L_128)
	.align		4
.L_128:
        /*0080*/ 	.word	index@(.nv.constant0._Z6memcpyIhEvPT_PKS0_m)
        /*0084*/ 	.short	0x0380
        /*0086*/ 	.short	0x0018


	//----- nvinfo : EIATTR_SW_WAR
	.align		4
.L_129:
        /*0088*/ 	.byte	0x04, 0x36
        /*008a*/ 	.short	(.L_131 - .L_130)
.L_130:
        /*008c*/ 	.word	0x00000008
.L_131:


//--------------------- .nv.callgraph             --------------------------
	.section	.nv.callgraph,"",@"SHT_CUDA_CALLGRAPH"
	.align	4
	.sectionentsize	8
	.align		4
        /*0000*/ 	.word	0x00000000
	.align		4
        /*0004*/ 	.word	0xffffffff
	.align		4
        /*0008*/ 	.word	0x00000000
	.align		4
        /*000c*/ 	.word	0xfffffffe
	.align		4
        /*0010*/ 	.word	0x00000000
	.align		4
        /*0014*/ 	.word	0xfffffffd
	.align		4
        /*0018*/ 	.word	0x00000000
	.align		4
        /*001c*/ 	.word	0xfffffffc


//--------------------- .text._Z6memcpyI10ulonglong4EvPT_PKS1_m --------------------------
	.section	.text._Z6memcpyI10ulonglong4EvPT_PKS1_m,"ax",@progbits
	.align	128
        .global         _Z6memcpyI10ulonglong4EvPT_PKS1_m
        .type           _Z6memcpyI10ulonglong4EvPT_PKS1_m,@function
        .size           _Z6memcpyI10ulonglong4EvPT_PKS1_m,(.L_x_12 - _Z6memcpyI10ulonglong4EvPT_PKS1_m)
        .other          _Z6memcpyI10ulonglong4EvPT_PKS1_m,@"STO_CUDA_ENTRY STV_DEFAULT"
_Z6memcpyI10ulonglong4EvPT_PKS1_m:
.text._Z6memcpyI10ulonglong4EvPT_PKS1_m:
[----:B------:R-:W-:Y:S01]  /*0000*/  LDC R1, c[0x0][0x37c] ;  /* 0x0000df00ff017b82 */ /* 0x000fe20000000800 */
[----:B------:R-:W0:Y:S01]  /*0010*/  S2R R2, SR_TID.X ;  /* 0x0000000000027919 */ /* 0x000e220000002100 */
[----:B------:R-:W-:Y:S01]  /*0020*/  VOTE.ANY R0, PT, PT ;  /* 0x0000000000007806 */ /* 0x000fe200038e0100 */
[----:B------:R-:W1:Y:S01]  /*0030*/  LDCU.64 UR4, c[0x0][0x390] ;  /* 0x00007200ff0477ac */ /* 0x000e620008000a00 */
[----:B0-----:R-:W-:-:S04]  /*0040*/  LOP3.LUT R2, R2, 0x1f, RZ, 0xc0, !PT ;  /* 0x0000001f02027812 */ /* 0x001fc800078ec0ff */
[----:B------:R-:W-:-:S04]  /*0050*/  IADD3 R3, PT, PT, -R2, 0x20, RZ ;  /* 0x0000002002037810 */ /* 0x000fc80007ffe1ff */
[----:B------:R-:W-:-:S04]  /*0060*/  SHF.R.U32.HI R3, RZ, R3, R0 ;  /* 0x00000003ff037219 */ /* 0x000fc80000011600 */
[----:B------:R-:W1:Y:S02]  /*0070*/  POPC R4, R3 ;  /* 0x0000000300047309 */ /* 0x000e640000000000 */
[----:B-1----:R-:W-:-:S04]  /*0080*/  ISETP.GE.U32.AND P0, PT, R4, UR4, PT ;  /* 0x0000000404007c0c */ /* 0x002fc8000bf06070 */
[----:B------:R-:W-:-:S13]  /*0090*/  ISETP.GE.U32.AND.EX P0, PT, RZ, UR5, PT, P0 ;  /* 0x00000005ff007c0c */ /* 0x000fda000bf06100 */
[----:B------:R-:W-:Y:S05]  /*00a0*/  @P0 EXIT ;  /* 0x000000000000094d */ /* 0x000fea0003800000 */
[----:B------:R-:W0:Y:S01]  /*00b0*/  LDC.64 R2, c[0x0][0x390] ;  /* 0x0000e400ff027b82 */ /* 0x000e220000000a00 */
[----:B------:R-:W1:Y:S01]  /*00c0*/  POPC R0, R0 ;  /* 0x0000000000007309 */ /* 0x000e620000000000 */
[----:B------:R-:W-:Y:S01]  /*00d0*/  IMAD.MOV.U32 R19, RZ, RZ, R4 ;  /* 0x000000ffff137224 */ /* 0x000fe200078e0004 */
[----:B------:R-:W2:Y:S01]  /*00e0*/  LDCU.64 UR4, c[0x0][0x358] ;  /* 0x00006b00ff0477ac */ /* 0x000ea20008000a00 */
[----:B------:R-:W-:Y:S01]  /*00f0*/  IMAD.MOV.U32 R18, RZ, RZ, RZ ;  /* 0x000000ffff127224 */ /* 0x000fe200078e00ff */
[----:B------:R-:W3:Y:S06]  /*0100*/  LDCU.128 UR8, c[0x0][0x380] ;  /* 0x00007000ff0877ac */ /* 0x000eec0008000c00 */
.L_x_0:
[C---:B----4-:R-:W-:Y:S01]  /*0110*/  IMAD.SHL.U32 R12, R19.reuse, 0x20, RZ ;  /* 0x00000020130c7824 */ /* 0x050fe200078e00ff */
[----:B------:R-:W-:-:S04]  /*0120*/  SHF.L.U64.HI R13, R19, 0x5, R18 ;  /* 0x00000005130d7819 */ /* 0x000fc80000010212 */
[----:B---3--:R-:W-:-:S04]  /*0130*/  IADD3 R16, P0, PT, R12, UR10, RZ ;  /* 0x0000000a0c107c10 */ /* 0x008fc8000ff1e0ff */
[----:B------:R-:W-:-:S05]  /*0140*/  IADD3.X R17, PT, PT, R13, UR11, RZ, P0, !PT ;  /* 0x0000000b0d117c10 */ /* 0x000fca00087fe4ff */
[----:B--2---:R-:W2:Y:S04]  /*0150*/  LDG.E.128.CONSTANT R4, desc[UR4][R16.64] ;  /* 0x0000000410047981 */ /* 0x004ea8000c1e9d00 */
[----:B------:R-:W3:Y:S01]  /*0160*/  LDG.E.128.CONSTANT R8, desc[UR4][R16.64+0x10] ;  /* 0x0000100410087981 */ /* 0x000ee2000c1e9d00 */
[----:B-1----:R-:W-:Y:S02]  /*0170*/  IADD3 R15, P0, PT, R0, R19, RZ ;  /* 0x00000013000f7210 */ /* 0x002fe40007f1e0ff */
[----:B------:R-:W-:-:S03]  /*0180*/  IADD3 R12, P1, PT, R12, UR8, RZ ;  /* 0x000000080c0c7c10 */ /* 0x000fc6000ff3e0ff */
[----:B------:R-:W-:Y:S01]  /*0190*/  IMAD.X R14, RZ, RZ, R18, P0 ;  /* 0x000000ffff0e7224 */ /* 0x000fe200000e0612 */
[----:B0-----:R-:W-:Y:S02]  /*01a0*/  ISETP.GE.U32.AND P0, PT, R15, R2, PT ;  /* 0x000000020f00720c */ /* 0x001fe40003f06070 */
[----:B------:R-:W-:Y:S02]  /*01b0*/  IADD3.X R13, PT, PT, R13, UR9, RZ, P1, !PT ;  /* 0x000000090d0d7c10 */ /* 0x000fe40008ffe4ff */
[----:B------:R-:W-:-:S03]  /*01c0*/  ISETP.GE.U32.AND.EX P0, PT, R14, R3, PT, P0 ;  /* 0x000000030e00720c */ /* 0x000fc60003f06100 */
[----:B--2---:R0:W-:Y:S04]  /*01d0*/  STG.E.128 desc[UR4][R12.64], R4 ;  /* 0x000000040c007986 */ /* 0x0041e8000c101d04 */
[----:B---3--:R0:W-:Y:S06]  /*01e0*/  STG.E.128 desc[UR4][R12.64+0x10], R8 ;  /* 0x000010080c007986 */ /* 0x0081ec000c101d04 */
[----:B------:R-:W-:Y:S05]  /*01f0*/  @P0 EXIT ;  /* 0x000000000000094d */ /* 0x000fea0003800000 */
[----:B------:R-:W-:-:S05]  /*0200*/  IMAD.WIDE.U32 R16, R0, 0x20, R16 ;  /* 0x0000002000107825 */ /* 0x000fca00078e0010 */
[----:B0-----:R-:W2:Y:S04]  /*0210*/  LDG.E.128.CONSTANT R4, desc[UR4][R16.64] ;  /* 0x0000000410047981 */ /* 0x001ea8000c1e9d00 */
[----:B------:R-:W3:Y:S01]  /*0220*/  LDG.E.128.CONSTANT R8, desc[UR4][R16.64+0x10] ;  /* 0x0000100410087981 */ /* 0x000ee2000c1e9d00 */
[C---:B------:R-:W-:Y:S01]  /*0230*/  IADD3 R15, P0, PT, R0.reuse, R15, RZ ;  /* 0x0000000f000f7210 */ /* 0x040fe20007f1e0ff */
[----:B------:R-:W-:-:S04]  /*0240*/  IMAD.WIDE.U32 R12, R0, 0x20, R12 ;  /* 0x00000020000c7825 */ /* 0x000fc800078e000c */
[----:B------:R-:W-:Y:S01]  /*0250*/  IMAD.X R14, RZ, RZ, R14, P0 ;  /* 0x000000ffff0e7224 */ /* 0x000fe200000e060e */
[----:B------:R-:W-:-:S04]  /*0260*/  ISETP.GE.U32.AND P0, PT, R15, R2, PT ;  /* 0x000000020f00720c */ /* 0x000fc80003f06070 */
[----:B------:R-:W-:Y:S01]  /*0270*/  ISETP.GE.U32.AND.EX P0, PT, R14, R3, PT, P0 ;  /* 0x000000030e00720c */ /* 0x000fe20003f06100 */
[----:B--2---:R0:W-:Y:S04]  /*0280*/  STG.E.128 desc[UR4][R12.64], R4 ;  /* 0x000000040c007986 */ /* 0x0041e8000c101d04 */
[----:B---3--:R0:W-:Y:S08]  /*0290*/  STG.E.128 desc[UR4][R12.64+0x10], R8 ;  /* 0x000010080c007986 */ /* 0x0081f0000c101d04 */
        /* <DEDUP_REMOVED lines=59> */
[C---:B------:R-:W-:Y:S01]  /*0650*/  IMAD.WIDE.U32 R12, R0.reuse, 0x20, R12 ;  /* 0x00000020000c7825 */ /* 0x040fe200078e000c */
[----:B------:R-:W-:-:S05]  /*0660*/  IADD3 R19, P0, PT, R0, R19, RZ ;  /* 0x0000001300137210 */ /* 0x000fca0007f1e0ff */
[----:B------:R-:W-:Y:S01]  /*0670*/  IMAD.X R18, RZ, RZ, R18, P0 ;  /* 0x000000ffff127224 */ /* 0x000fe200000e0612 */
[----:B------:R-:W-:-:S04]  /*0680*/  ISETP.GE.U32.AND P0, PT, R19, R2, PT ;  /* 0x000000021300720c */ /* 0x000fc80003f06070 */
[----:B------:R-:W-:Y:S01]  /*0690*/  ISETP.GE.U32.AND.EX P0, PT, R18, R3, PT, P0 ;  /* 0x000000031200720c */ /* 0x000fe20003f06100 */
[----:B--2---:R4:W-:Y:S04]  /*06a0*/  STG.E.128 desc[UR4][R12.64], R4 ;  /* 0x000000040c007986 */ /* 0x0049e8000c101d04 */
[----:B---3--:R4:W-:Y:S08]  /*06b0*/  STG.E.128 desc[UR4][R12.64+0x10], R8 ;  /* 0x000010080c007986 */ /* 0x0089f0000c101d04 */
[----:B------:R-:W-:Y:S05]  /*06c0*/  @!P0 BRA `(.L_x_0) ;  /* 0xfffffff800908947 */ /* 0x000fea000383ffff */
[----:B------:R-:W-:Y:S05]  /*06d0*/  EXIT ;  /* 0x000000000000794d */ /* 0x000fea0003800000 */
.L_x_1:
[----:B------:R-:W-:-:S00]  /*06e0*/  BRA `(.L_x_1) ;  /* 0xfffffffc00fc7947 */ /* 0x000fc0000383ffff */
[----:B------:R-:W-:-:S00]  /*06f0*/  NOP ;  /* 0x0000000000007918 */ /* 0x000fc00000000000 */
        /* <DEDUP_REMOVED lines=8> */
.L_x_12:


//--------------------- .text._Z6memcpyI10ulonglong2EvPT_PKS1_m --------------------------
	.section	.text._Z6memcpyI10ulonglong2EvPT_PKS1_m,"ax",@progbits
	.align	128
        .global         _Z6memcpyI10ulonglong2EvPT_PKS1_m
        .type           _Z6memcpyI10ulonglong2EvPT_PKS1_m,@function
        .size           _Z6memcpyI10ulonglong2EvPT_PKS1_m,(.L_x_13 - _Z6memcpyI10ulonglong2EvPT_PKS1_m)
        .other          _Z6memcpyI10ulonglong2EvPT_PKS1_m,@"STO_CUDA_ENTRY STV_DEFAULT"
_Z6memcpyI10ulonglong2EvPT_PKS1_m:
.text._Z6memcpyI10ulonglong2EvPT_PKS1_m:
        /* <DEDUP_REMOVED lines=17> */
.L_x_2:
[C---:B----4-:R-:W-:Y:S01]  /*0110*/  IMAD.SHL.U32 R8, R13.reuse, 0x10, RZ ;  /* 0x000000100d087824 */ /* 0x050fe200078e00ff */
[----:B------:R-:W-:-:S04]  /*0120*/  SHF.L.U64.HI R9, R13, 0x4, R12 ;  /* 0x000000040d097819 */ /* 0x000fc8000001020c */
[----:B---3--:R-:W-:-:S04]  /*0130*/  IADD3 R10, P0, PT, R8, UR10, RZ ;  /* 0x0000000a080a7c10 */ /* 0x008fc8000ff1e0ff */
[----:B------:R-:W-:-:S05]  /*0140*/  IADD3.X R11, PT, PT, R9, UR11, RZ, P0, !PT ;  /* 0x0000000b090b7c10 */ /* 0x000fca00087fe4ff */
[----:B--2---:R-:W2:Y:S01]  /*0150*/  LDG.E.128.CONSTANT R4, desc[UR4][R10.64] ;  /* 0x000000040a047981 */ /* 0x004ea2000c1e9d00 */
[----:B-1----:R-:W-:Y:S02]  /*0160*/  IADD3 R13, P0, PT, R0, R13, RZ ;  /* 0x0000000d000d7210 */ /* 0x002fe40007f1e0ff */
[----:B------:R-:W-:-:S03]  /*0170*/  IADD3 R8, P1, PT, R8, UR8, RZ ;  /* 0x0000000808087c10 */ /* 0x000fc6000ff3e0ff */
[----:B------:R-:W-:Y:S01]  /*0180*/  IMAD.X R12, RZ, RZ, R12, P0 ;  /* 0x000000ffff0c7224 */ /* 0x000fe200000e060c */
[----:B0-----:R-:W-:Y:S02]  /*0190*/  ISETP.GE.U32.AND P0, PT, R13, R2, PT ;  /* 0x000000020d00720c */ /* 0x001fe40003f06070 */
[----:B------:R-:W-:Y:S02]  /*01a0*/  IADD3.X R9, PT, PT, R9, UR9, RZ, P1, !PT ;  /* 0x0000000909097c10 */ /* 0x000fe40008ffe4ff */
[----:B------:R-:W-:-:S03]  /*01b0*/  ISETP.GE.U32.AND.EX P0, PT, R12, R3, PT, P0 ;  /* 0x000000030c00720c */ /* 0x000fc60003f06100 */
[----:B--2---:R0:W-:Y:S10]  /*01c0*/  STG.E.128 desc[UR4][R8.64], R4 ;  /* 0x0000000408007986 */ /* 0x0041f4000c101d04 */
[----:B------:R-:W-:Y:S05]  /*01d0*/  @P0 EXIT ;  /* 0x000000000000094d */ /* 0x000fea0003800000 */
[----:B------:R-:W-:-:S05]  /*01e0*/  IMAD.WIDE.U32 R10, R0, 0x10, R10 ;  /* 0x00000010000a7825 */ /* 0x000fca00078e000a */
[----:B0-----:R-:W2:Y:S01]  /*01f0*/  LDG.E.128.CONSTANT R4, desc[UR4][R10.64] ;  /* 0x000000040a047981 */ /* 0x001ea2000c1e9d00 */
[C---:B------:R-:W-:Y:S01]  /*0200*/  IADD3 R13, P0, PT, R0.reuse, R13, RZ ;  /* 0x0000000d000d7210 */ /* 0x040fe20007f1e0ff */
[----:B------:R-:W-:-:S04]  /*0210*/  IMAD.WIDE.U32 R8, R0, 0x10, R8 ;  /* 0x0000001000087825 */ /* 0x000fc800078e0008 */
[----:B------:R-:W-:Y:S01]  /*0220*/  IMAD.X R12, RZ, RZ, R12, P0 ;  /* 0x000000ffff0c7224 */ /* 0x000fe200000e060c */
[----:B------:R-:W-:-:S04]  /*0230*/  ISETP.GE.U32.AND P0, PT, R13, R2, PT ;  /* 0x000000020d00720c */ /* 0x000fc80003f06070 */
[----:B------:R-:W-:Y:S01]  /*0240*/  ISETP.GE.U32.AND.EX P0, PT, R12, R3, PT, P0 ;  /* 0x000000030c00720c */ /* 0x000fe20003f06100 */
[----:B--2---:R0:W-:-:S12]  /*0250*/  STG.E.128 desc[UR4][R8.64], R4 ;  /* 0x0000000408007986 */ /* 0x0041d8000c101d04 */
        /* <DEDUP_REMOVED lines=46> */
[----:B0-----:R-:W-:-:S06]  /*0540*/  IMAD.WIDE.U32 R4, R0, 0x10, R10 ;  /* 0x0000001000047825 */ /* 0x001fcc00078e000a */
[----:B------:R-:W2:Y:S01]  /*0550*/  LDG.E.128.CONSTANT R4, desc[UR4][R4.64] ;  /* 0x0000000404047981 */ /* 0x000ea2000c1e9d00 */
[C---:B------:R-:W-:Y:S01]  /*0560*/  IMAD.WIDE.U32 R8, R0.reuse, 0x10, R8 ;  /* 0x0000001000087825 */ /* 0x040fe200078e0008 */
[----:B------:R-:W-:-:S05]  /*0570*/  IADD3 R13, P0, PT, R0, R13, RZ ;  /* 0x0000000d000d7210 */ /* 0x000fca0007f1e0ff */
[----:B------:R-:W-:Y:S01]  /*0580*/  IMAD.X R12, RZ, RZ, R12, P0 ;  /* 0x000000ffff0c7224 */ /* 0x000fe200000e060c */
[----:B------:R-:W-:-:S04]  /*0590*/  ISETP.GE.U32.AND P0, PT, R13, R2, PT ;  /* 0x000000020d00720c */ /* 0x000fc80003f06070 */
[----:B------:R-:W-:Y:S01]  /*05a0*/  ISETP.GE.U32.AND.EX P0, PT, R12, R3, PT, P0 ;  /* 0x000000030c00720c */ /* 0x000fe20003f06100 */
[----:B--2---:R4:W-:-:S12]  /*05b0*/  STG.E.128 desc[UR4][R8.64], R4 ;  /* 0x0000000408007986 */ /* 0x0049d8000c101d04 */
[----:B------:R-:W-:Y:S05]  /*05c0*/  @!P0 BRA `(.L_x_2) ;  /* 0xfffffff800d08947 */ /* 0x000fea000383ffff */
[----:B------:R-:W-:Y:S05]  /*05d0*/  EXIT ;  /* 0x000000000000794d */ /* 0x000fea0003800000 */
.L_x_3:
        /* <DEDUP_REMOVED lines=10> */
.L_x_13:


//--------------------- .text._Z6memcpyImEvPT_PKS0_m --------------------------
	.section	.text._Z6memcpyImEvPT_PKS0_m,"ax",@progbits
	.align	128
        .global         _Z6memcpyImEvPT_PKS0_m
        .type           _Z6memcpyImEvPT_PKS0_m,@function
        .size           _Z6memcpyImEvPT_PKS0_m,(.L_x_14 - _Z6memcpyImEvPT_PKS0_m)
        .other          _Z6memcpyImEvPT_PKS0_m,@"STO_CUDA_ENTRY STV_DEFAULT"
_Z6memcpyImEvPT_PKS0_m:
.text._Z6memcpyImEvPT_PKS0_m:
        /* <DEDUP_REMOVED lines=17> */
.L_x_4:
[C---:B------:R-:W-:Y:S01]  /*0110*/  IMAD.SHL.U32 R8, R9.reuse, 0x8, RZ ;  /* 0x0000000809087824 */ /* 0x040fe200078e00ff */
[----:B------:R-:W-:-:S04]  /*0120*/  SHF.L.U64.HI R12, R9, 0x3, R10 ;  /* 0x00000003090c7819 */ /* 0x000fc8000001020a */
[----:B---34-:R-:W-:-:S04]  /*0130*/  IADD3 R6, P0, PT, R8, UR10, RZ ;  /* 0x0000000a08067c10 */ /* 0x018fc8000ff1e0ff */
[----:B------:R-:W-:-:S05]  /*0140*/  IADD3.X R7, PT, PT, R12, UR11, RZ, P0, !PT ;  /* 0x0000000b0c077c10 */ /* 0x000fca00087fe4ff */
[----:B--2---:R-:W2:Y:S01]  /*0150*/  LDG.E.64.CONSTANT R4, desc[UR4][R6.64] ;  /* 0x0000000406047981 */ /* 0x004ea2000c1e9b00 */
[----:B-1----:R-:W-:Y:S02]  /*0160*/  IADD3 R11, P0, PT, R0, R9, RZ ;  /* 0x00000009000b7210 */ /* 0x002fe40007f1e0ff */
[----:B------:R-:W-:-:S03]  /*0170*/  IADD3 R8, P1, PT, R8, UR8, RZ ;  /* 0x0000000808087c10 */ /* 0x000fc6000ff3e0ff */
[----:B------:R-:W-:Y:S01]  /*0180*/  IMAD.X R10, RZ, RZ, R10, P0 ;  /* 0x000000ffff0a7224 */ /* 0x000fe200000e060a */
[----:B0-----:R-:W-:Y:S02]  /*0190*/  ISETP.GE.U32.AND P0, PT, R11, R2, PT ;  /* 0x000000020b00720c */ /* 0x001fe40003f06070 */
[----:B------:R-:W-:Y:S02]  /*01a0*/  IADD3.X R9, PT, PT, R12, UR9, RZ, P1, !PT ;  /* 0x000000090c097c10 */ /* 0x000fe40008ffe4ff */
[----:B------:R-:W-:-:S03]  /*01b0*/  ISETP.GE.U32.AND.EX P0, PT, R10, R3, PT, P0 ;  /* 0x000000030a00720c */ /* 0x000fc60003f06100 */
[----:B--2---:R0:W-:Y:S10]  /*01c0*/  STG.E.64 desc[UR4][R8.64], R4 ;  /* 0x0000000408007986 */ /* 0x0041f4000c101b04 */
[----:B------:R-:W-:Y:S05]  /*01d0*/  @P0 EXIT ;  /* 0x000000000000094d */ /* 0x000fea0003800000 */
[----:B------:R-:W-:-:S05]  /*01e0*/  IMAD.WIDE.U32 R6, R0, 0x8, R6 ;  /* 0x0000000800067825 */ /* 0x000fca00078e0006 */
[----:B0-----:R-:W2:Y:S01]  /*01f0*/  LDG.E.64.CONSTANT R4, desc[UR4][R6.64] ;  /* 0x0000000406047981 */ /* 0x001ea2000c1e9b00 */
[C---:B------:R-:W-:Y:S01]  /*0200*/  IADD3 R11, P0, PT, R0.reuse, R11, RZ ;  /* 0x0000000b000b7210 */ /* 0x040fe20007f1e0ff */
[----:B------:R-:W-:-:S04]  /*0210*/  IMAD.WIDE.U32 R8, R0, 0x8, R8 ;  /* 0x0000000800087825 */ /* 0x000fc800078e0008 */
[----:B------:R-:W-:Y:S01]  /*0220*/  IMAD.X R10, RZ, RZ, R10, P0 ;  /* 0x000000ffff0a7224 */ /* 0x000fe200000e060a */
[----:B------:R-:W-:-:S04]  /*0230*/  ISETP.GE.U32.AND P0, PT, R11, R2, PT ;  /* 0x000000020b00720c */ /* 0x000fc80003f06070 */
[----:B------:R-:W-:Y:S01]  /*0240*/  ISETP.GE.U32.AND.EX P0, PT, R10, R3, PT, P0 ;  /* 0x000000030a00720c */ /* 0x000fe20003f06100 */
[----:B--2---:R0:W-:-:S12]  /*0250*/  STG.E.64 desc[UR4][R8.64], R4 ;  /* 0x0000000408007986 */ /* 0x0041d8000c101b04 */
        /* <DEDUP_REMOVED lines=46> */
[----:B0-----:R-:W-:-:S06]  /*0540*/  IMAD.WIDE.U32 R4, R0, 0x8, R6 ;  /* 0x0000000800047825 */ /* 0x001fcc00078e0006 */
[----:B------:R-:W2:Y:S01]  /*0550*/  LDG.E.64.CONSTANT R4, desc[UR4][R4.64] ;  /* 0x0000000404047981 */ /* 0x000ea2000c1e9b00 */
[C---:B------:R-:W-:Y:S01]  /*0560*/  IMAD.WIDE.U32 R6, R0.reuse, 0x8, R8 ;  /* 0x0000000800067825 */ /* 0x040fe200078e0008 */
[----:B------:R-:W-:-:S05]  /*0570*/  IADD3 R9, P0, PT, R0, R11, RZ ;  /* 0x0000000b00097210 */ /* 0x000fca0007f1e0ff */
[----:B------:R-:W-:Y:S01]  /*0580*/  IMAD.X R10, RZ, RZ, R10, P0 ;  /* 0x000000ffff0a7224 */ /* 0x000fe200000e060a */
[----:B------:R-:W-:-:S04]  /*0590*/  ISETP.GE.U32.AND P0, PT, R9, R2, PT ;  /* 0x000000020900720c */ /* 0x000fc80003f06070 */
[----:B------:R-:W-:Y:S01]  /*05a0*/  ISETP.GE.U32.AND.EX P0, PT, R10, R3, PT, P0 ;  /* 0x000000030a00720c */ /* 0x000fe20003f06100 */
[----:B--2---:R4:W-:-:S12]  /*05b0*/  STG.E.64 desc[UR4][R6.64], R4 ;  /* 0x0000000406007986 */ /* 0x0049d8000c101b04 */
[----:B------:R-:W-:Y:S05]  /*05c0*/  @!P0 BRA `(.L_x_4) ;  /* 0xfffffff800d08947 */ /* 0x000fea000383ffff */
[----:B------:R-:W-:Y:S05]  /*05d0*/  EXIT ;  /* 0x000000000000794d */ /* 0x000fea0003800000 */
.L_x_5:
        /* <DEDUP_REMOVED lines=10> */
.L_x_14:


//--------------------- .text._Z6memcpyIjEvPT_PKS0_m --------------------------
	.section	.text._Z6memcpyIjEvPT_PKS0_m,"ax",@progbits
	.align	128
        .global         _Z6memcpyIjEvPT_PKS0_m
        .type           _Z6memcpyIjEvPT_PKS0_m,@function
        .size           _Z6memcpyIjEvPT_PKS0_m,(.L_x_15 - _Z6memcpyIjEvPT_PKS0_m)
        .other          _Z6memcpyIjEvPT_PKS0_m,@"STO_CUDA_ENTRY STV_DEFAULT"
_Z6memcpyIjEvPT_PKS0_m:
.text._Z6memcpyIjEvPT_PKS0_m:
        /* <DEDUP_REMOVED lines=17> */
.L_x_6:
[C---:B----4-:R-:W-:Y:S01]  /*0110*/  IMAD.SHL.U32 R6, R11.reuse, 0x4, RZ ;  /* 0x000000040b067824 */ /* 0x050fe200078e00ff */
[----:B------:R-:W-:-:S04]  /*0120*/  SHF.L.U64.HI R7, R11, 0x2, R8 ;  /* 0x000000020b077819 */ /* 0x000fc80000010208 */
[----:B---3--:R-:W-:-:S04]  /*0130*/  IADD3 R4, P0, PT, R6, UR10, RZ ;  /* 0x0000000a06047c10 */ /* 0x008fc8000ff1e0ff */
[----:B------:R-:W-:-:S05]  /*0140*/  IADD3.X R5, PT, PT, R7, UR11, RZ, P0, !PT ;  /* 0x0000000b07057c10 */ /* 0x000fca00087fe4ff */
[----:B--2---:R-:W2:Y:S01]  /*0150*/  LDG.E.CONSTANT R9, desc[UR4][R4.64] ;  /* 0x0000000404097981 */ /* 0x004ea2000c1e9900 */
[----:B-1----:R-:W-:Y:S02]  /*0160*/  IADD3 R11, P0, PT, R0, R11, RZ ;  /* 0x0000000b000b7210 */ /* 0x002fe40007f1e0ff */
[----:B------:R-:W-:-:S03]  /*0170*/  IADD3 R6, P1, PT, R6, UR8, RZ ;  /* 0x0000000806067c10 */ /* 0x000fc6000ff3e0ff */
[----:B------:R-:W-:Y:S01]  /*0180*/  IMAD.X R8, RZ, RZ, R8, P0 ;  /* 0x000000ffff087224 */ /* 0x000fe200000e0608 */
[----:B0-----:R-:W-:Y:S02]  /*0190*/  ISETP.GE.U32.AND P0, PT, R11, R2, PT ;  /* 0x000000020b00720c */ /* 0x001fe40003f06070 */
[----:B------:R-:W-:Y:S02]  /*01a0*/  IADD3.X R7, PT, PT, R7, UR9, RZ, P1, !PT ;  /* 0x0000000907077c10 */ /* 0x000fe40008ffe4ff */
[----:B------:R-:W-:-:S03]  /*01b0*/  ISETP.GE.U32.AND.EX P0, PT, R8, R3, PT, P0 ;  /* 0x000000030800720c */ /* 0x000fc60003f06100 */
[----:B--2---:R0:W-:Y:S10]  /*01c0*/  STG.E desc[UR4][R6.64], R9 ;  /* 0x0000000906007986 */ /* 0x0041f4000c101904 */
[----:B------:R-:W-:Y:S05]  /*01d0*/  @P0 EXIT ;  /* 0x000000000000094d */ /* 0x000fea0003800000 */
[----:B------:R-:W-:-:S05]  /*01e0*/  IMAD.WIDE.U32 R4, R0, 0x4, R4 ;  /* 0x0000000400047825 */ /* 0x000fca00078e0004 */
[----:B0-----:R-:W2:Y:S01]  /*01f0*/  LDG.E.CONSTANT R9, desc[UR4][R4.64] ;  /* 0x0000000404097981 */ /* 0x001ea2000c1e9900 */
[C---:B------:R-:W-:Y:S01]  /*0200*/  IADD3 R11, P0, PT, R0.reuse, R11, RZ ;  /* 0x0000000b000b7210 */ /* 0x040fe20007f1e0ff */
[----:B------:R-:W-:-:S04]  /*0210*/  IMAD.WIDE.U32 R6, R0, 0x4, R6 ;  /* 0x0000000400067825 */ /* 0x000fc800078e0006 */
[----:B------:R-:W-:Y:S01]  /*0220*/  IMAD.X R8, RZ, RZ, R8, P0 ;  /* 0x000000ffff087224 */ /* 0x000fe200000e0608 */
[----:B------:R-:W-:-:S04]  /*0230*/  ISETP.GE.U32.AND P0, PT, R11, R2, PT ;  /* 0x000000020b00720c */ /* 0x000fc80003f06070 */
[----:B------:R-:W-:Y:S01]  /*0240*/  ISETP.GE.U32.AND.EX P0, PT, R8, R3, PT, P0 ;  /* 0x000000030800720c */ /* 0x000fe20003f06100 */
[----:B--2---:R0:W-:-:S12]  /*0250*/  STG.E desc[UR4][R6.64], R9 ;  /* 0x0000000906007986 */ /* 0x0041d8000c101904 */
        /* <DEDUP_REMOVED lines=46> */
[----:B------:R-:W-:-:S06]  /*0540*/  IMAD.WIDE.U32 R4, R0, 0x4, R4 ;  /* 0x0000000400047825 */ /* 0x000fcc00078e0004 */
[----:B------:R-:W2:Y:S01]  /*0550*/  LDG.E.CONSTANT R5, desc[UR4][R4.64] ;  /* 0x0000000404057981 */ /* 0x000ea2000c1e9900 */
[C---:B0-----:R-:W-:Y:S01]  /*0560*/  IMAD.WIDE.U32 R6, R0.reuse, 0x4, R6 ;  /* 0x0000000400067825 */ /* 0x041fe200078e0006 */
[----:B------:R-:W-:-:S05]  /*0570*/  IADD3 R11, P0, PT, R0, R11, RZ ;  /* 0x0000000b000b7210 */ /* 0x000fca0007f1e0ff */
[----:B------:R-:W-:Y:S01]  /*0580*/  IMAD.X R8, RZ, RZ, R8, P0 ;  /* 0x000000ffff087224 */ /* 0x000fe200000e0608 */
[----:B------:R-:W-:-:S04]  /*0590*/  ISETP.GE.U32.AND P0, PT, R11, R2, PT ;  /* 0x000000020b00720c */ /* 0x000fc80003f06070 */
[----:B------:R-:W-:Y:S01]  /*05a0*/  ISETP.GE.U32.AND.EX P0, PT, R8, R3, PT, P0 ;  /* 0x000000030800720c */ /* 0x000fe20003f06100 */
[----:B--2---:R4:W-:-:S12]  /*05b0*/  STG.E desc[UR4][R6.64], R5 ;  /* 0x0000000506007986 */ /* 0x0049d8000c101904 */
[----:B------:R-:W-:Y:S05]  /*05c0*/  @!P0 BRA `(.L_x_6) ;  /* 0xfffffff800d08947 */ /* 0x000fea000383ffff */
[----:B------:R-:W-:Y:S05]  /*05d0*/  EXIT ;  /* 0x000000000000794d */ /* 0x000fea0003800000 */
.L_x_7:
        /* <DEDUP_REMOVED lines=10> */
.L_x_15:


//--------------------- .text._Z6memcpyItEvPT_PKS0_m --------------------------
	.section	.text._Z6memcpyItEvPT_PKS0_m,"ax",@progbits
	.align	128
        .global         _Z6memcpyItEvPT_PKS0_m
        .type           _Z6memcpyItEvPT_PKS0_m,@function
        .size           _Z6memcpyItEvPT_PKS0_m,(.L_x_16 - _Z6memcpyItEvPT_PKS0_m)
        .other          _Z6memcpyItEvPT_PKS0_m,@"STO_CUDA_ENTRY STV_DEFAULT"
_Z6memcpyItEvPT_PKS0_m:
.text._Z6memcpyItEvPT_PKS0_m:
        /* <DEDUP_REMOVED lines=17> */
.L_x_8:
[C---:B----4-:R-:W-:Y:S01]  /*0110*/  IMAD.SHL.U32 R6, R11.reuse, 0x2, RZ ;  /* 0x000000020b067824 */ /* 0x050fe200078e00ff */
[----:B------:R-:W-:-:S04]  /*0120*/  SHF.L.U64.HI R7, R11, 0x1, R8 ;  /* 0x000000010b077819 */ /* 0x000fc80000010208 */
[----:B---3--:R-:W-:-:S04]  /*0130*/  IADD3 R4, P0, PT, R6, UR10, RZ ;  /* 0x0000000a06047c10 */ /* 0x008fc8000ff1e0ff */
[----:B------:R-:W-:-:S05]  /*0140*/  IADD3.X R5, PT, PT, R7, UR11, RZ, P0, !PT ;  /* 0x0000000b07057c10 */ /* 0x000fca00087fe4ff */
[----:B--2---:R-:W2:Y:S01]  /*0150*/  LDG.E.U16.CONSTANT R9, desc[UR4][R4.64] ;  /* 0x0000000404097981 */ /* 0x004ea2000c1e9500 */
[----:B-1----:R-:W-:Y:S02]  /*0160*/  IADD3 R11, P0, PT, R0, R11, RZ ;  /* 0x0000000b000b7210 */ /* 0x002fe40007f1e0ff */
[----:B------:R-:W-:-:S03]  /*0170*/  IADD3 R6, P1, PT, R6, UR8, RZ ;  /* 0x0000000806067c10 */ /* 0x000fc6000ff3e0ff */
[----:B------:R-:W-:Y:S01]  /*0180*/  IMAD.X R8, RZ, RZ, R8, P0 ;  /* 0x000000ffff087224 */ /* 0x000fe200000e0608 */
[----:B0-----:R-:W-:Y:S02]  /*0190*/  ISETP.GE.U32.AND P0, PT, R11, R2, PT ;  /* 0x000000020b00720c */ /* 0x001fe40003f06070 */
[----:B------:R-:W-:Y:S02]  /*01a0*/  IADD3.X R7, PT, PT, R7, UR9, RZ, P1, !PT ;  /* 0x0000000907077c10 */ /* 0x000fe40008ffe4ff */
[----:B------:R-:W-:-:S03]  /*01b0*/  ISETP.GE.U32.AND.EX P0, PT, R8, R3, PT, P0 ;  /* 0x000000030800720c */ /* 0x000fc60003f06100 */
[----:B--2---:R0:W-:Y:S10]  /*01c0*/  STG.E.U16 desc[UR4][R6.64], R9 ;  /* 0x0000000906007986 */ /* 0x0041f4000c101504 */
[----:B------:R-:W-:Y:S05]  /*01d0*/  @P0 EXIT ;  /* 0x000000000000094d */ /* 0x000fea0003800000 */
[----:B------:R-:W-:-:S05]  /*01e0*/  IMAD.WIDE.U32 R4, R0, 0x2, R4 ;  /* 0x0000000200047825 */ /* 0x000fca00078e0004 */
[----:B0-----:R-:W2:Y:S01]  /*01f0*/  LDG.E.U16.CONSTANT R9, desc[UR4][R4.64] ;  /* 0x0000000404097981 */ /* 0x001ea2000c1e9500 */
[C---:B------:R-:W-:Y:S01]  /*0200*/  IADD3 R11, P0, PT, R0.reuse, R11, RZ ;  /* 0x0000000b000b7210 */ /* 0x040fe20007f1e0ff */
[----:B------:R-:W-:-:S04]  /*0210*/  IMAD.WIDE.U32 R6, R0, 0x2, R6 ;  /* 0x0000000200067825 */ /* 0x000fc800078e0006 */
[----:B------:R-:W-:Y:S01]  /*0220*/  IMAD.X R8, RZ, RZ, R8, P0 ;  /* 0x000000ffff087224 */ /* 0x000fe200000e0608 */
[----:B------:R-:W-:-:S04]  /*0230*/  ISETP.GE.U32.AND P0, PT, R11, R2, PT ;  /* 0x000000020b00720c */ /* 0x000fc80003f06070 */
[----:B------:R-:W-:Y:S01]  /*0240*/  ISETP.GE.U32.AND.EX P0, PT, R8, R3, PT, P0 ;  /* 0x000000030800720c */ /* 0x000fe20003f06100 */
[----:B--2---:R0:W-:-:S12]  /*0250*/  STG.E.U16 desc[UR4][R6.64], R9 ;  /* 0x0000000906007986 */ /* 0x0041d8000c101504 */
        /* <DEDUP_REMOVED lines=46> */
[----:B------:R-:W-:-:S06]  /*0540*/  IMAD.WIDE.U32 R4, R0, 0x2, R4 ;  /* 0x0000000200047825 */ /* 0x000fcc00078e0004 */
[----:B------:R-:W2:Y:S01]  /*0550*/  LDG.E.U16.CONSTANT R5, desc[UR4][R4.64] ;  /* 0x0000000404057981 */ /* 0x000ea2000c1e9500 */
[C---:B0-----:R-:W-:Y:S01]  /*0560*/  IMAD.WIDE.U32 R6, R0.reuse, 0x2, R6 ;  /* 0x0000000200067825 */ /* 0x041fe200078e0006 */
[----:B------:R-:W-:-:S05]  /*0570*/  IADD3 R11, P0, PT, R0, R11, RZ ;  /* 0x0000000b000b7210 */ /* 0x000fca0007f1e0ff */
[----:B------:R-:W-:Y:S01]  /*0580*/  IMAD.X R8, RZ, RZ, R8, P0 ;  /* 0x000000ffff087224 */ /* 0x000fe200000e0608 */
[----:B------:R-:W-:-:S04]  /*0590*/  ISETP.GE.U32.AND P0, PT, R11, R2, PT ;  /* 0x000000020b00720c */ /* 0x000fc80003f06070 */
[----:B------:R-:W-:Y:S01]  /*05a0*/  ISETP.GE.U32.AND.EX P0, PT, R8, R3, PT, P0 ;  /* 0x000000030800720c */ /* 0x000fe20003f06100 */
[----:B--2---:R4:W-:-:S12]  /*05b0*/  STG.E.U16 desc[UR4][R6.64], R5 ;  /* 0x0000000506007986 */ /* 0x0049d8000c101504 */
[----:B------:R-:W-:Y:S05]  /*05c0*/  @!P0 BRA `(.L_x_8) ;  /* 0xfffffff800d08947 */ /* 0x000fea000383ffff */
[----:B------:R-:W-:Y:S05]  /*05d0*/  EXIT ;  /* 0x000000000000794d */ /* 0x000fea0003800000 */
.L_x_9:
        /* <DEDUP_REMOVED lines=10> */
.L_x_16:


//--------------------- .text._Z6memcpyIhEvPT_PKS0_m --------------------------
	.section	.text._Z6memcpyIhEvPT_PKS0_m,"ax",@progbits
	.align	128
        .global         _Z6memcpyIhEvPT_PKS0_m
        .type           _Z6memcpyIhEvPT_PKS0_m,@function
        .size           _Z6memcpyIhEvPT_PKS0_m,(.L_x_17 - _Z6memcpyIhEvPT_PKS0_m)
        .other          _Z6memcpyIhEvPT_PKS0_m,@"STO_CUDA_ENTRY STV_DEFAULT"
_Z6memcpyIhEvPT_PKS0_m:
.text._Z6memcpyIhEvPT_PKS0_m:
        /* <DEDUP_REMOVED lines=17> */
.L_x_10:
[----:B---3--:R-:W-:-:S04]  /*0110*/  IADD3 R4, P0, PT, R11, UR10, RZ ;  /* 0x0000000a0b047c10 */ /* 0x008fc8000ff1e0ff */
[----:B----4-:R-:W-:-:S05]  /*0120*/  IADD3.X R5, PT, PT, R8, UR11, RZ, P0, !PT ;  /* 0x0000000b08057c10 */ /* 0x010fca00087fe4ff */
[----:B--2---:R-:W2:Y:S01]  /*0130*/  LDG.E.U8.CONSTANT R9, desc[UR4][R4.64] ;  /* 0x0000000404097981 */ /* 0x004ea2000c1e9100 */
[----:B-1----:R-:W-:Y:S02]  /*0140*/  IADD3 R13, P2, PT, R0, R11, RZ ;  /* 0x0000000b000d7210 */ /* 0x002fe40007f5e0ff */
[----:B------:R-:W-:Y:S02]  /*0150*/  IADD3 R6, P1, PT, R11, UR8, RZ ;  /* 0x000000080b067c10 */ /* 0x000fe4000ff3e0ff */
[----:B0-----:R-:W-:Y:S01]  /*0160*/  ISETP.GE.U32.AND P0, PT, R13, R2, PT ;  /* 0x000000020d00720c */ /* 0x001fe20003f06070 */
[----:B------:R-:W-:Y:S01]  /*0170*/  IMAD.X R10, RZ, RZ, R8, P2 ;  /* 0x000000ffff0a7224 */ /* 0x000fe200010e0608 */
[----:B------:R-:W-:-:S04]  /*0180*/  IADD3.X R7, PT, PT, R8, UR9, RZ, P1, !PT ;  /* 0x0000000908077c10 */ /* 0x000fc80008ffe4ff */
[----:B------:R-:W-:Y:S01]  /*0190*/  ISETP.GE.U32.AND.EX P0, PT, R10, R3, PT, P0 ;  /* 0x000000030a00720c */ /* 0x000fe20003f06100 */
[----:B--2---:R0:W-:-:S12]  /*01a0*/  STG.E.U8 desc[UR4][R6.64], R9 ;  /* 0x0000000906007986 */ /* 0x0041d8000c101104 */
[----:B------:R-:W-:Y:S05]  /*01b0*/  @P0 EXIT ;  /* 0x000000000000094d */ /* 0x000fea0003800000 */
[----:B------:R-:W-:-:S05]  /*01c0*/  IADD3 R4, P0, PT, R0, R4, RZ ;  /* 0x0000000400047210 */ /* 0x000fca0007f1e0ff */
[----:B------:R-:W-:-:S05]  /*01d0*/  IMAD.X R5, RZ, RZ, R5, P0 ;  /* 0x000000ffff057224 */ /* 0x000fca00000e0605 */
[----:B0-----:R-:W2:Y:S01]  /*01e0*/  LDG.E.U8.CONSTANT R9, desc[UR4][R4.64] ;  /* 0x0000000404097981 */ /* 0x001ea2000c1e9100 */
[C---:B------:R-:W-:Y:S02]  /*01f0*/  IADD3 R13, P0, PT, R0.reuse, R13, RZ ;  /* 0x0000000d000d7210 */ /* 0x040fe40007f1e0ff */
[----:B------:R-:W-:-:S03]  /*0200*/  IADD3 R6, P1, PT, R0, R6, RZ ;  /* 0x0000000600067210 */ /* 0x000fc60007f3e0ff */
[----:B------:R-:W-:Y:S01]  /*0210*/  IMAD.X R10, RZ, RZ, R10, P0 ;  /* 0x000000ffff0a7224 */ /* 0x000fe200000e060a */
[----:B------:R-:W-:Y:S01]  /*0220*/  ISETP.GE.U32.AND P0, PT, R13, R2, PT ;  /* 0x000000020d00720c */ /* 0x000fe20003f06070 */
[----:B------:R-:W-:-:S03]  /*0230*/  IMAD.X R7, RZ, RZ, R7, P1 ;  /* 0x000000ffff077224 */ /* 0x000fc600008e0607 */
[----:B------:R-:W-:Y:S02]  /*0240*/  ISETP.GE.U32.AND.EX P0, PT, R10, R3, PT, P0 ;  /* 0x000000030a00720c */ /* 0x000fe40003f06100 */
[----:B--2---:R0:W-:Y:S11]  /*0250*/  STG.E.U8 desc[UR4][R6.64], R9 ;  /* 0x0000000906007986 */ /* 0x0041f6000c101104 */
        /* <DEDUP_REMOVED lines=48> */
[----:B------:R-:W-:-:S05]  /*0560*/  IADD3 R6, P0, PT, R0, R6, RZ ;  /* 0x0000000600067210 */ /* 0x000fca0007f1e0ff */
[----:B------:R-:W-:Y:S01]  /*0570*/  IMAD.X R7, RZ, RZ, R7, P0 ;  /* 0x000000ffff077224 */ /* 0x000fe200000e0607 */
[----:B------:R-:W-:-:S05]  /*0580*/  IADD3 R11, P0, PT, R0, R13, RZ ;  /* 0x0000000d000b7210 */ /* 0x000fca0007f1e0ff */
[----:B------:R-:W-:Y:S01]  /*0590*/  IMAD.X R8, RZ, RZ, R10, P0 ;  /* 0x000000ffff087224 */ /* 0x000fe200000e060a */
[----:B------:R-:W-:-:S04]  /*05a0*/  ISETP.GE.U32.AND P0, PT, R11, R2, PT ;  /* 0x000000020b00720c */ /* 0x000fc80003f06070 */
[----:B------:R-:W-:Y:S01]  /*05b0*/  ISETP.GE.U32.AND.EX P0, PT, R8, R3, PT, P0 ;  /* 0x000000030800720c */ /* 0x000fe20003f06100 */
[----:B--2---:R0:W-:-:S12]  /*05c0*/  STG.E.U8 desc[UR4][R6.64], R9 ;  /* 0x0000000906007986 */ /* 0x0041d8000c101104 */
[----:B------:R-:W-:Y:S05]  /*05d0*/  @P0 EXIT ;  /* 0x000000000000094d */ /* 0x000fea0003800000 */
[----:B------:R-:W-:-:S05]  /*05e0*/  IADD3 R4, P0, PT, R0, R4, RZ ;  /* 0x0000000400047210 */ /* 0x000fca0007f1e0ff */
[----:B------:R-:W-:-:S06]  /*05f0*/  IMAD.X R5, RZ, RZ, R5, P0 ;  /* 0x000000ffff057224 */ /* 0x000fcc00000e0605 */
[----:B------:R-:W2:Y:S01]  /*0600*/  LDG.E.U8.CONSTANT R5, desc[UR4][R4.64] ;  /* 0x0000000404057981 */ /* 0x000ea2000c1e9100 */
[----:B0-----:R-:W-:-:S05]  /*0610*/  IADD3 R6, P0, PT, R0, R6, RZ ;  /* 0x0000000600067210 */ /* 0x001fca0007f1e0ff */
[----:B------:R-:W-:Y:S01]  /*0620*/  IMAD.X R7, RZ, RZ, R7, P0 ;  /* 0x000000ffff077224 */ /* 0x000fe200000e0607 */
[----:B------:R-:W-:-:S05]  /*0630*/  IADD3 R11, P0, PT, R0, R11, RZ ;  /* 0x0000000b000b7210 */ /* 0x000fca0007f1e0ff */
[----:B------:R-:W-:Y:S01]  /*0640*/  IMAD.X R8, RZ, RZ, R8, P0 ;  /* 0x000000ffff087224 */ /* 0x000fe200000e0608 */
[----:B------:R-:W-:-:S04]  /*0650*/  ISETP.GE.U32.AND P0, PT, R11, R2, PT ;  /* 0x000000020b00720c */ /* 0x000fc80003f06070 */
[----:B------:R-:W-:Y:S01]  /*0660*/  ISETP.GE.U32.AND.EX P0, PT, R8, R3, PT, P0 ;  /* 0x000000030800720c */ /* 0x000fe20003f06100 */
[----:B--2---:R4:W-:-:S12]  /*0670*/  STG.E.U8 desc[UR4][R6.64], R5 ;  /* 0x0000000506007986 */ /* 0x0049d8000c101104 */
[----:B------:R-:W-:Y:S05]  /*0680*/  @!P0 BRA `(.L_x_10) ;  /* 0xfffffff800a08947 */ /* 0x000fea000383ffff */
[----:B------:R-:W-:Y:S05]  /*0690*/  EXIT ;  /* 0x000000000000794d */ /* 0x000fea0003800000 */
.L_x_11:
        /* <DEDUP_REMOVED lines=14> */
.L_x_17:


//--------------------- .nv.shared.reserved.0     --------------------------
	.section	.nv.shared.reserved.0,"aw",@nobits
	.weak		__nv_reservedSMEM_offset_0_alias
	.size		__nv_reservedSMEM_offset_0_alias, 0, 64
	.other		__nv_reservedSMEM_offset_0_alias,@"STO_CUDA_RESERVED_SHARED STV_DEFAULT"
__nv_reservedSMEM_offset_0_alias:
	.zero		0
	.zero		64


//--------------------- .nv.constant0._Z6memcpyI10ulonglong4EvPT_PKS1_m --------------------------
	.section	.nv.constant0._Z6memcpyI10ulonglong4EvPT_PKS1_m,"a",@progbits
	.sectionflags	@""
	.align	4
.nv.constant0._Z6memcpyI10ulonglong4EvPT_PKS1_m:
	.zero		920


//--------------------- .nv.constant0._Z6memcpyI10ulonglong2EvPT_PKS1_m --------------------------
	.section	.nv.constant0._Z6memcpyI10ulonglong2EvPT_PKS1_m,"a",@progbits
	.sectionflags	@""
	.align	4
.nv.constant0._Z6memcpyI10ulonglong2EvPT_PKS1_m:
	.zero		920


//--------------------- .nv.constant0._Z6memcpyImEvPT_PKS0_m --------------------------
	.section	.nv.constant0._Z6memcpyImEvPT_PKS0_m,"a",@progbits
	.sectionflags	@""
	.align	4
.nv.constant0._Z6memcpyImEvPT_PKS0_m:
	.zero		920


//--------------------- .nv.constant0._Z6memcpyIjEvPT_PKS0_m --------------------------
	.section	.nv.constant0._Z6memcpyIjEvPT_PKS0_m,"a",@progbits
	.sectionflags	@""
	.align	4
.nv.constant0._Z6memcpyIjEvPT_PKS0_m:
	.zero		920


//--------------------- .nv.constant0._Z6memcpyItEvPT_PKS0_m --------------------------
	.section	.nv.constant0._Z6memcpyItEvPT_PKS0_m,"a",@progbits
	.sectionflags	@""
	.align	4
.nv.constant0._Z6memcpyItEvPT_PKS0_m:
	.zero		920


//--------------------- .nv.constant0._Z6memcpyIhEvPT_PKS0_m --------------------------
	.section	.nv.constant0._Z6memcpyIhEvPT_PKS0_m,"a",@progbits
	.sectionflags	@""
	.align	4
.nv.constant0._Z6memcpyIhEvPT_PKS0_m:
	.zero		920


//--------------------- SYMBOLS --------------------------

	.type		.nv.reservedSmem.offset0,@object
	.size		.nv.reservedSmem.offset0,0x4
